	.target	sm_90a

	.elftype	@"ET_EXEC"


//--------------------- .note.nv.tkinfo           --------------------------
	.section	.note.nv.tkinfo,"",@"SHT_NOTE"
	.sectionflags	@"SHF_NOTE_NV_TKINFO"
	.tkinfo
        /*0018*/ 	.word	0x00000002
        /*0030*/ 	.string	""
        /*0030*/ 	.string	"ptxas"
        /*0030*/ 	.string	"Cuda compilation tools, release 13.0, V13.0.88"
        /*0030*/ 	.string	"Build cuda_13.0.r13.0/compiler.36424714_0"
        /*0030*/ 	.string	"-arch sm_90a -m 64 "



//--------------------- .note.nv.cuinfo           --------------------------
	.section	.note.nv.cuinfo,"",@"SHT_NOTE"
	.sectionflags	@"SHF_NOTE_NV_CUINFO"
        /*0018*/ 	.short	0x0002
        /*001a*/ 	.short	0x005a
        /*001c*/ 	.short	0x0082
	.zero		2


//--------------------- .nv.info                  --------------------------
	.section	.nv.info,"",@"SHT_CUDA_INFO"
	.align	4


	//----- nvinfo : EIATTR_REGCOUNT
	.align		4
        /*0000*/ 	.byte	0x04, 0x2f
        /*0002*/ 	.short	(.L_15 - .L_14)
	.align		4
.L_14:
        /*0004*/ 	.word	index@(_ZN7cutlass13device_kernelINS_4gemm6kernel13GemmUniversalIN4cute5tupleIJiiiiEEENS1_10collective13CollectiveMmaINS1_34MainloopSm90TmaGmmaWarpSpecializedILi6ENS5_IJNS4_1CILi1EEESB_SB_EEENS1_35KernelTmaWarpSpecializedCooperativeEEENS5_IJNSA_ILi256EEESF_NSA_ILi32EEEEEENS_10tfloat32_tENS5_IJlSB_lEEESI_SJ_NS4_8TiledMMAINS4_8MMA_AtomIJNS4_4SM904GMMA30MMA_64x256x8_F32TF32TF32_SS_TNILNSN_7ScaleInE1ELSP_1EEEEEENS4_6LayoutINS5_IJNSA_ILi2EEESB_SB_EEENS5_IJSB_NSA_ILi0EEESV_EEEEENS5_IJNS4_10UnderscoreESY_SY_EEEEENS4_13SM90_TMA_LOADENS4_14ComposedLayoutINS4_7SwizzleILi3ELi4ELi3EEENS4_18smem_ptr_flag_bitsILi32EEENSS_INS5_IJNSA_ILi8EEESG_EEENS5_IJSG_SB_EEEEEEEvNS4_8identityES11_S1B_vS1C_EENS_8epilogue10collective6detail29Sm90TmaWarpSpecializedAdapterINS1F_15DefaultEpilogueISI_SJ_SJ_NS1E_6thread17LinearCombinationISI_Li1EffLNS1J_9ScaleType4KindE0ELNS_15FloatRoundStyleE2ESI_EENS1_15EpilogueDefaultEEEEEvvEEEEvNT_6ParamsE)
        /*0008*/ 	.word	0x000000a8


	//----- nvinfo : EIATTR_FRAME_SIZE
	.align		4
.L_15:
        /*000c*/ 	.byte	0x04, 0x11
        /*000e*/ 	.short	(.L_17 - .L_16)
	.align		4
.L_16:
        /*0010*/ 	.word	index@(_ZN7cutlass13device_kernelINS_4gemm6kernel13GemmUniversalIN4cute5tupleIJiiiiEEENS1_10collective13CollectiveMmaINS1_34MainloopSm90TmaGmmaWarpSpecializedILi6ENS5_IJNS4_1CILi1EEESB_SB_EEENS1_35KernelTmaWarpSpecializedCooperativeEEENS5_IJNSA_ILi256EEESF_NSA_ILi32EEEEEENS_10tfloat32_tENS5_IJlSB_lEEESI_SJ_NS4_8TiledMMAINS4_8MMA_AtomIJNS4_4SM904GMMA30MMA_64x256x8_F32TF32TF32_SS_TNILNSN_7ScaleInE1ELSP_1EEEEEENS4_6LayoutINS5_IJNSA_ILi2EEESB_SB_EEENS5_IJSB_NSA_ILi0EEESV_EEEEENS5_IJNS4_10UnderscoreESY_SY_EEEEENS4_13SM90_TMA_LOADENS4_14ComposedLayoutINS4_7SwizzleILi3ELi4ELi3EEENS4_18smem_ptr_flag_bitsILi32EEENSS_INS5_IJNSA_ILi8EEESG_EEENS5_IJSG_SB_EEEEEEEvNS4_8identityES11_S1B_vS1C_EENS_8epilogue10collective6detail29Sm90TmaWarpSpecializedAdapterINS1F_15DefaultEpilogueISI_SJ_SJ_NS1E_6thread17LinearCombinationISI_Li1EffLNS1J_9ScaleType4KindE0ELNS_15FloatRoundStyleE2ESI_EENS1_15EpilogueDefaultEEEEEvvEEEEvNT_6ParamsE)
        /*0014*/ 	.word	0x00000788


	//----- nvinfo : EIATTR_MIN_STACK_SIZE
	.align		4
.L_17:
        /*0018*/ 	.byte	0x04, 0x12
        /*001a*/ 	.short	(.L_19 - .L_18)
	.align		4
.L_18:
        /*001c*/ 	.word	index@(_ZN7cutlass13device_kernelINS_4gemm6kernel13GemmUniversalIN4cute5tupleIJiiiiEEENS1_10collective13CollectiveMmaINS1_34MainloopSm90TmaGmmaWarpSpecializedILi6ENS5_IJNS4_1CILi1EEESB_SB_EEENS1_35KernelTmaWarpSpecializedCooperativeEEENS5_IJNSA_ILi256EEESF_NSA_ILi32EEEEEENS_10tfloat32_tENS5_IJlSB_lEEESI_SJ_NS4_8TiledMMAINS4_8MMA_AtomIJNS4_4SM904GMMA30MMA_64x256x8_F32TF32TF32_SS_TNILNSN_7ScaleInE1ELSP_1EEEEEENS4_6LayoutINS5_IJNSA_ILi2EEESB_SB_EEENS5_IJSB_NSA_ILi0EEESV_EEEEENS5_IJNS4_10UnderscoreESY_SY_EEEEENS4_13SM90_TMA_LOADENS4_14ComposedLayoutINS4_7SwizzleILi3ELi4ELi3EEENS4_18smem_ptr_flag_bitsILi32EEENSS_INS5_IJNSA_ILi8EEESG_EEENS5_IJSG_SB_EEEEEEEvNS4_8identityES11_S1B_vS1C_EENS_8epilogue10collective6detail29Sm90TmaWarpSpecializedAdapterINS1F_15DefaultEpilogueISI_SJ_SJ_NS1E_6thread17LinearCombinationISI_Li1EffLNS1J_9ScaleType4KindE0ELNS_15FloatRoundStyleE2ESI_EENS1_15EpilogueDefaultEEEEEvvEEEEvNT_6ParamsE)
        /*0020*/ 	.word	0x00000788
.L_19:


//--------------------- .nv.compat                --------------------------
	.section	.nv.compat,"",@"SHT_CUDA_COMPAT_INFO"
	.align	4
        /*0000*/ 	.byte	0x02, 0x09, 0x01, 0x00, 0x02, 0x02, 0x04, 0x00, 0x02, 0x05, 0x05, 0x00, 0x03, 0x07, 0x01, 0x01
        /*0010*/ 	.byte	0x02, 0x03, 0x01, 0x00, 0x02, 0x06, 0x01, 0x00, 0x04, 0x0b, 0x08, 0x00, 0x00, 0x00, 0x00, 0x00
        /*0020*/ 	.byte	0x00, 0x00, 0x00, 0x00


//--------------------- .nv.info._ZN7cutlass13device_kernelINS_4gemm6kernel13GemmUniversalIN4cute5tupleIJiiiiEEENS1_10collective13CollectiveMmaINS1_34MainloopSm90TmaGmmaWarpSpecializedILi6ENS5_IJNS4_1CILi1EEESB_SB_EEENS1_35KernelTmaWarpSpecializedCooperativeEEENS5_IJNSA_ILi256EEESF_NSA_ILi32EEEEEENS_10tfloat32_tENS5_IJlSB_lEEESI_SJ_NS4_8TiledMMAINS4_8MMA_AtomIJNS4_4SM904GMMA30MMA_64x256x8_F32TF32TF32_SS_TNILNSN_7ScaleInE1ELSP_1EEEEEENS4_6LayoutINS5_IJNSA_ILi2EEESB_SB_EEENS5_IJSB_NSA_ILi0EEESV_EEEEENS5_IJNS4_10UnderscoreESY_SY_EEEEENS4_13SM90_TMA_LOADENS4_14ComposedLayoutINS4_7SwizzleILi3ELi4ELi3EEENS4_18smem_ptr_flag_bitsILi32EEENSS_INS5_IJNSA_ILi8EEESG_EEENS5_IJSG_SB_EEEEEEEvNS4_8identityES11_S1B_vS1C_EENS_8epilogue10collective6detail29Sm90TmaWarpSpecializedAdapterINS1F_15DefaultEpilogueISI_SJ_SJ_NS1E_6thread17LinearCombinationISI_Li1EffLNS1J_9ScaleType4KindE0ELNS_15FloatRoundStyleE2ESI_EENS1_15EpilogueDefaultEEEEEvvEEEEvNT_6ParamsE --------------------------
	.section	.nv.info._ZN7cutlass13device_kernelINS_4gemm6kernel13GemmUniversalIN4cute5tupleIJiiiiEEENS1_10collective13CollectiveMmaINS1_34MainloopSm90TmaGmmaWarpSpecializedILi6ENS5_IJNS4_1CILi1EEESB_SB_EEENS1_35KernelTmaWarpSpecializedCooperativeEEENS5_IJNSA_ILi256EEESF_NSA_ILi32EEEEEENS_10tfloat32_tENS5_IJlSB_lEEESI_SJ_NS4_8TiledMMAINS4_8MMA_AtomIJNS4_4SM904GMMA30MMA_64x256x8_F32TF32TF32_SS_TNILNSN_7ScaleInE1ELSP_1EEEEEENS4_6LayoutINS5_IJNSA_ILi2EEESB_SB_EEENS5_IJSB_NSA_ILi0EEESV_EEEEENS5_IJNS4_10UnderscoreESY_SY_EEEEENS4_13SM90_TMA_LOADENS4_14ComposedLayoutINS4_7SwizzleILi3ELi4ELi3EEENS4_18smem_ptr_flag_bitsILi32EEENSS_INS5_IJNSA_ILi8EEESG_EEENS5_IJSG_SB_EEEEEEEvNS4_8identityES11_S1B_vS1C_EENS_8epilogue10collective6detail29Sm90TmaWarpSpecializedAdapterINS1F_15DefaultEpilogueISI_SJ_SJ_NS1E_6thread17LinearCombinationISI_Li1EffLNS1J_9ScaleType4KindE0ELNS_15FloatRoundStyleE2ESI_EENS1_15EpilogueDefaultEEEEEvvEEEEvNT_6ParamsE,"",@"SHT_CUDA_INFO"
	.sectionflags	@""
	.align	4


	//----- nvinfo : EIATTR_CUDA_API_VERSION
	.align		4
        /*0000*/ 	.byte	0x04, 0x37
        /*0002*/ 	.short	(.L_21 - .L_20)
.L_20:
        /*0004*/ 	.word	0x00000082


	//----- nvinfo : EIATTR_KPARAM_INFO
	.align		4
.L_21:
        /*0008*/ 	.byte	0x04, 0x17
        /*000a*/ 	.short	(.L_23 - .L_22)
.L_22:
        /*000c*/ 	.word	0x00000000
        /*0010*/ 	.short	0x0000
        /*0012*/ 	.short	0x0070
        /*0014*/ 	.byte	0x00, 0xf0, 0x01, 0x10


	//----- nvinfo : EIATTR_SPARSE_MMA_MASK
	.align		4
.L_23:
        /*0018*/ 	.byte	0x03, 0x50
        /*001a*/ 	.short	0x0000


	//----- nvinfo : EIATTR_MAXREG_COUNT
	.align		4
        /*001c*/ 	.byte	0x03, 0x1b
        /*001e*/ 	.short	0x00a8


	//----- nvinfo : EIATTR_NUM_BARRIERS
	.align		4
        /*0020*/ 	.byte	0x02, 0x4c
        /*0022*/ 	.byte	0x01
	.zero		1


	//----- nvinfo : EIATTR_EXTERNS
	.align		4
        /*0024*/ 	.byte	0x04, 0x0f
        /*0026*/ 	.short	(.L_25 - .L_24)


	//   ....[0]....
	.align		4
.L_24:
        /*0028*/ 	.word	index@(__assertfail)


	//----- nvinfo : EIATTR_ANNOTATIONS
	.align		4
.L_25:
        /*002c*/ 	.byte	0x04, 0x55
        /*002e*/ 	.short	(.L_27 - .L_26)


	//   ....[0]....
.L_26:
        /*0030*/ 	.word	0x00000001
        /*0034*/ 	.byte	0xe0, 0x06, 0x00, 0x00, 0x01, 0x00, 0x00, 0x00, 0xf0, 0x14, 0x00, 0x00, 0x01, 0x00, 0x00, 0x00
        /* <DEDUP_REMOVED lines=712> */
        /*2cc4*/ 	.byte	0x90, 0xa3, 0x01, 0x00, 0x01, 0x00, 0x00, 0x00, 0x40, 0xa5, 0x01, 0x00


	//----- nvinfo : EIATTR_MERCURY_ISA_VERSION
	.align		4
.L_27:
        /*2cd0*/ 	.byte	0x03, 0x5f
        /*2cd2*/ 	.short	0x0101


	//----- nvinfo : EIATTR_INT_WARP_WIDE_INSTR_OFFSETS
	.align		4
        /*2cd4*/ 	.byte	0x04, 0x31
        /*2cd6*/ 	.short	(.L_29 - .L_28)


	//   ....[0]....
.L_28:
        /*2cd8*/ 	.word	0x00000540


	//   ....[1]....
        /*2cdc*/ 	.word	0x00000550


	//   ....[2]....
        /*2ce0*/ 	.word	0x000005e0


	//----- nvinfo : EIATTR_COOP_GROUP_MASK_REGIDS
	.align		4
.L_29:
        /*2ce4*/ 	.byte	0x04, 0x29
        /*2ce6*/ 	.short	(.L_31 - .L_30)


	//   ....[0]....
.L_30:
        /*2ce8*/ 	.word	0xffffffff


	//   ....[1]....
        /*2cec*/ 	.word	0xffffffff


	//   ....[2]....
        /*2cf0*/ 	.word	0xffffffff


	//   ....[3]....
        /*2cf4*/ 	.word	0xffffffff


	//   ....[4]....
        /*2cf8*/ 	.word	0xffffffff


	//----- nvinfo : EIATTR_COOP_GROUP_INSTR_OFFSETS
	.align		4
.L_31:
        /*2cfc*/ 	.byte	0x04, 0x28
        /*2cfe*/ 	.short	(.L_33 - .L_32)


	//   ....[0]....
.L_32:
        /*2d00*/ 	.word	0x00000070


	//   ....[1]....
        /*2d04*/ 	.word	0x00000080


	//   ....[2]....
        /*2d08*/ 	.word	0x000001a0


	//   ....[3]....
        /*2d0c*/ 	.word	0x000003f0


	//   ....[4]....
        /*2d10*/ 	.word	0x000011a0


	//----- nvinfo : EIATTR_REG_RECONFIG
	.align		4
.L_33:
        /*2d14*/ 	.byte	0x01, 0x54
	.zero		2


	//----- nvinfo : EIATTR_SYSCALL_OFFSETS
	.align		4
        /*2d18*/ 	.byte	0x04, 0x46
        /*2d1a*/ 	.short	(.L_35 - .L_34)


	//   ....[0]....
.L_34:
        /*2d1c*/ 	.word	0x00001350


	//----- nvinfo : EIATTR_MBARRIER_INSTR_OFFSETS
	.align		4
.L_35:
        /*2d20*/ 	.byte	0x04, 0x39
        /*2d22*/ 	.short	(.L_37 - .L_36)


	//   ....[0]....
.L_36:
        /*2d24*/ 	.word	0x00000320
        /*2d28*/ 	.word	0x000000ff
        /*2d2c*/ 	.word	0x00000000
        /*2d30*/ 	.short	0x0100
        /*2d32*/ 	.byte	0x08
	.zero		1


	//   ....[1]....
        /*2d34*/ 	.word	0x00000330
        /*2d38*/ 	.word	0x000000ff
        /*2d3c*/ 	.word	0x00000030
        /*2d40*/ 	.short	0x0100
        /*2d42*/ 	.byte	0x08
	.zero		1


	//   ....[2]....
        /*2d44*/ 	.word	0x00000340
        /*2d48*/ 	.word	0x000000ff
        /*2d4c*/ 	.word	0x00000008
        /*2d50*/ 	.short	0x0100
        /*2d52*/ 	.byte	0x08
	.zero		1


	//   ....[3]....
        /*2d54*/ 	.word	0x00000350
        /*2d58*/ 	.word	0x000000ff
        /*2d5c*/ 	.word	0x00000038
        /*2d60*/ 	.short	0x0100
        /*2d62*/ 	.byte	0x08
	.zero		1


	//   ....[4]....
        /*2d64*/ 	.word	0x00000360
        /*2d68*/ 	.word	0x000000ff
        /*2d6c*/ 	.word	0x00000010
        /*2d70*/ 	.short	0x0100
        /*2d72*/ 	.byte	0x08
	.zero		1


	//   ....[5]....
        /*2d74*/ 	.word	0x00000370
        /*2d78*/ 	.word	0x000000ff
        /*2d7c*/ 	.word	0x00000040
        /*2d80*/ 	.short	0x0100
        /*2d82*/ 	.byte	0x08
	.zero		1


	//   ....[6]....
        /*2d84*/ 	.word	0x00000380
        /*2d88*/ 	.word	0x000000ff
        /*2d8c*/ 	.word	0x00000018
        /*2d90*/ 	.short	0x0100
        /*2d92*/ 	.byte	0x08
	.zero		1


	//   ....[7]....
        /*2d94*/ 	.word	0x00000390
        /*2d98*/ 	.word	0x000000ff
        /*2d9c*/ 	.word	0x00000048
        /*2da0*/ 	.short	0x0100
        /*2da2*/ 	.byte	0x08
	.zero		1


	//   ....[8]....
        /*2da4*/ 	.word	0x000003a0
        /*2da8*/ 	.word	0x000000ff
        /*2dac*/ 	.word	0x00000020
        /*2db0*/ 	.short	0x0100
        /*2db2*/ 	.byte	0x08
	.zero		1


	//   ....[9]....
        /*2db4*/ 	.word	0x000003b0
        /*2db8*/ 	.word	0x000000ff
        /*2dbc*/ 	.word	0x00000050
        /*2dc0*/ 	.short	0x0100
        /*2dc2*/ 	.byte	0x08
	.zero		1


	//   ....[10]....
        /*2dc4*/ 	.word	0x000003c0
        /*2dc8*/ 	.word	0x000000ff
        /*2dcc*/ 	.word	0x00000028
        /*2dd0*/ 	.short	0x0100
        /*2dd2*/ 	.byte	0x08
	.zero		1


	//   ....[11]....
        /*2dd4*/ 	.word	0x000003d0
        /*2dd8*/ 	.word	0x000000ff
        /*2ddc*/ 	.word	0x00000058
        /*2de0*/ 	.short	0x0100
        /*2de2*/ 	.byte	0x08
	.zero		1


	//   ....[12]....
        /*2de4*/ 	.word	0x00000650
        /*2de8*/ 	.word	0x000000ff
        /*2dec*/ 	.word	0x00000070
        /*2df0*/ 	.short	0x0100
        /*2df2*/ 	.byte	0x10
	.zero		1


	//   ....[13]....
        /*2df4*/ 	.word	0x000006f0
        /*2df8*/ 	.word	0x000000ff
        /*2dfc*/ 	.word	0x00000078
        /*2e00*/ 	.short	0x0100
        /*2e02*/ 	.byte	0x10
	.zero		1


	//   ....[14]....
        /*2e04*/ 	.word	0x000013f0
        /*2e08*/ 	.word	0x00000003
        /*2e0c*/ 	.word	0x00000000
        /*2e10*/ 	.short	0x010a
        /*2e12*/ 	.byte	0x3f
	.zero		1


	//   ....[15]....
        /*2e14*/ 	.word	0x00001430
        /*2e18*/ 	.word	0x00000003
        /*2e1c*/ 	.word	0x00000000
        /*2e20*/ 	.short	0x010a
        /*2e22*/ 	.byte	0x3f
	.zero		1


	//   ....[16]....
        /*2e24*/ 	.word	0x00004a40
        /*2e28*/ 	.word	0x000000ff
        /*2e2c*/ 	.word	0x00000000
        /*2e30*/ 	.short	0x010a
        /*2e32*/ 	.byte	0x08
	.zero		1


	//   ....[17]....
        /*2e34*/ 	.word	0x00004a80
        /*2e38*/ 	.word	0x000000ff
        /*2e3c*/ 	.word	0x00000000
        /*2e40*/ 	.short	0x010a
        /*2e42*/ 	.byte	0x08
	.zero		1


	//   ....[18]....
        /*2e44*/ 	.word	0x00008b60
        /*2e48*/ 	.word	0x000000ff
        /*2e4c*/ 	.word	0x00000000
        /*2e50*/ 	.short	0x0101
        /*2e52*/ 	.byte	0x0c
	.zero		1


	//   ....[19]....
        /*2e54*/ 	.word	0x00008d70
        /*2e58*/ 	.word	0x000000ff
        /*2e5c*/ 	.word	0x00000000
        /*2e60*/ 	.short	0x0101
        /*2e62*/ 	.byte	0x06
	.zero		1


	//   ....[20]....
        /*2e64*/ 	.word	0x0001a120
        /*2e68*/ 	.word	0x0000000a
        /*2e6c*/ 	.word	0x00000030
        /*2e70*/ 	.short	0x010a
        /*2e72*/ 	.byte	0x3f
	.zero		1


	//   ....[21]....
        /*2e74*/ 	.word	0x0001a460
        /*2e78*/ 	.word	0x00000002
        /*2e7c*/ 	.word	0x00000078
        /*2e80*/ 	.short	0x0101
        /*2e82*/ 	.byte	0x3f
	.zero		1


	//   ....[22]....
        /*2e84*/ 	.word	0x0001ac50
        /*2e88*/ 	.word	0x00000005
        /*2e8c*/ 	.word	0x00000000
        /*2e90*/ 	.short	0x010a
        /*2e92*/ 	.byte	0x3f
	.zero		1


	//   ....[23]....
        /*2e94*/ 	.word	0x0001ace0
        /*2e98*/ 	.word	0x00000007
        /*2e9c*/ 	.word	0x00000000
        /*2ea0*/ 	.short	0x010a
        /*2ea2*/ 	.byte	0x3f
	.zero		1


	//   ....[24]....
        /*2ea4*/ 	.word	0x0001ad70
        /*2ea8*/ 	.word	0x00000007
        /*2eac*/ 	.word	0x00000000
        /*2eb0*/ 	.short	0x010a
        /*2eb2*/ 	.byte	0x3f
	.zero		1


	//   ....[25]....
        /*2eb4*/ 	.word	0x0001ae00
        /*2eb8*/ 	.word	0x00000007
        /*2ebc*/ 	.word	0x00000000
        /*2ec0*/ 	.short	0x010a
        /*2ec2*/ 	.byte	0x3f
	.zero		1


	//   ....[26]....
        /*2ec4*/ 	.word	0x0001ae90
        /*2ec8*/ 	.word	0x00000007
        /*2ecc*/ 	.word	0x00000000
        /*2ed0*/ 	.short	0x010a
        /*2ed2*/ 	.byte	0x3f
	.zero		1


	//   ....[27]....
        /*2ed4*/ 	.word	0x0001af20
        /*2ed8*/ 	.word	0x00000003
        /*2edc*/ 	.word	0x00000000
        /*2ee0*/ 	.short	0x010a
        /*2ee2*/ 	.byte	0x3f
	.zero		1


	//   ....[28]....
        /*2ee4*/ 	.word	0x0001af80
        /*2ee8*/ 	.word	0x00000003
        /*2eec*/ 	.word	0x00000000
        /*2ef0*/ 	.short	0x010a
        /*2ef2*/ 	.byte	0x3f
	.zero		1


	//   ....[29]....
        /*2ef4*/ 	.word	0x0001afe0
        /*2ef8*/ 	.word	0x00000005
        /*2efc*/ 	.word	0x00000000
        /*2f00*/ 	.short	0x010a
        /*2f02*/ 	.byte	0x3f
	.zero		1


	//   ....[30]....
        /*2f04*/ 	.word	0x0001b0b0
        /*2f08*/ 	.word	0x0000000a
        /*2f0c*/ 	.word	0x00000030
        /*2f10*/ 	.short	0x010a
        /*2f12*/ 	.byte	0x3f
	.zero		1


	//   ....[31]....
        /*2f14*/ 	.word	0x0001b180
        /*2f18*/ 	.word	0x00000005
        /*2f1c*/ 	.word	0x00000000
        /*2f20*/ 	.short	0x010a
        /*2f22*/ 	.byte	0x3f
	.zero		1


	//   ....[32]....
        /*2f24*/ 	.word	0x0001b1d0
        /*2f28*/ 	.word	0x00000007
        /*2f2c*/ 	.word	0x00000000
        /*2f30*/ 	.short	0x010a
        /*2f32*/ 	.byte	0x3f
	.zero		1


	//   ....[33]....
        /*2f34*/ 	.word	0x0001b220
        /*2f38*/ 	.word	0x00000007
        /*2f3c*/ 	.word	0x00000000
        /*2f40*/ 	.short	0x010a
        /*2f42*/ 	.byte	0x3f
	.zero		1


	//   ....[34]....
        /*2f44*/ 	.word	0x0001b270
        /*2f48*/ 	.word	0x00000007
        /*2f4c*/ 	.word	0x00000000
        /*2f50*/ 	.short	0x010a
        /*2f52*/ 	.byte	0x3f
	.zero		1


	//   ....[35]....
        /*2f54*/ 	.word	0x0001b2c0
        /*2f58*/ 	.word	0x00000007
        /*2f5c*/ 	.word	0x00000000
        /*2f60*/ 	.short	0x010a
        /*2f62*/ 	.byte	0x3f
	.zero		1


	//----- nvinfo : EIATTR_NUM_MBARRIERS
	.align		4
.L_37:
        /*2f64*/ 	.byte	0x03, 0x38
        /*2f66*/ 	.short	0x000e


	//----- nvinfo : EIATTR_EXIT_INSTR_OFFSETS
	.align		4
        /*2f68*/ 	.byte	0x04, 0x1c
        /*2f6a*/ 	.short	(.L_39 - .L_38)


	//   ....[0]....
.L_38:
        /*2f6c*/ 	.word	0x00000750


	//   ....[1]....
        /*2f70*/ 	.word	0x000010c0


	//   ....[2]....
        /*2f74*/ 	.word	0x000196b0


	//   ....[3]....
        /*2f78*/ 	.word	0x00019db0


	//   ....[4]....
        /*2f7c*/ 	.word	0x0001af70


	//----- nvinfo : EIATTR_MAX_THREADS
	.align		4
.L_39:
        /*2f80*/ 	.byte	0x04, 0x05
        /*2f82*/ 	.short	(.L_41 - .L_40)
.L_40:
        /*2f84*/ 	.word	0x00000180
        /*2f88*/ 	.word	0x00000001
        /*2f8c*/ 	.word	0x00000001


	//----- nvinfo : EIATTR_CRS_STACK_SIZE
	.align		4
.L_41:
        /*2f90*/ 	.byte	0x04, 0x1e
        /*2f92*/ 	.short	(.L_43 - .L_42)
.L_42:
        /*2f94*/ 	.word	0x00000000


	//----- nvinfo : EIATTR_CBANK_PARAM_SIZE
	.align		4
.L_43:
        /*2f98*/ 	.byte	0x03, 0x19
        /*2f9a*/ 	.short	0x0470


	//----- nvinfo : EIATTR_PARAM_CBANK
	.align		4
        /*2f9c*/ 	.byte	0x04, 0x0a
        /*2f9e*/ 	.short	(.L_45 - .L_44)
	.align		4
.L_44:
        /*2fa0*/ 	.word	index@(.nv.constant0._ZN7cutlass13device_kernelINS_4gemm6kernel13GemmUniversalIN4cute5tupleIJiiiiEEENS1_10collective13CollectiveMmaINS1_34MainloopSm90TmaGmmaWarpSpecializedILi6ENS5_IJNS4_1CILi1EEESB_SB_EEENS1_35KernelTmaWarpSpecializedCooperativeEEENS5_IJNSA_ILi256EEESF_NSA_ILi32EEEEEENS_10tfloat32_tENS5_IJlSB_lEEESI_SJ_NS4_8TiledMMAINS4_8MMA_AtomIJNS4_4SM904GMMA30MMA_64x256x8_F32TF32TF32_SS_TNILNSN_7ScaleInE1ELSP_1EEEEEENS4_6LayoutINS5_IJNSA_ILi2EEESB_SB_EEENS5_IJSB_NSA_ILi0EEESV_EEEEENS5_IJNS4_10UnderscoreESY_SY_EEEEENS4_13SM90_TMA_LOADENS4_14ComposedLayoutINS4_7SwizzleILi3ELi4ELi3EEENS4_18smem_ptr_flag_bitsILi32EEENSS_INS5_IJNSA_ILi8EEESG_EEENS5_IJSG_SB_EEEEEEEvNS4_8identityES11_S1B_vS1C_EENS_8epilogue10collective6detail29Sm90TmaWarpSpecializedAdapterINS1F_15DefaultEpilogueISI_SJ_SJ_NS1E_6thread17LinearCombinationISI_Li1EffLNS1J_9ScaleType4KindE0ELNS_15FloatRoundStyleE2ESI_EENS1_15EpilogueDefaultEEEEEvvEEEEvNT_6ParamsE)
        /*2fa4*/ 	.short	0x0210
        /*2fa6*/ 	.short	0x0470


	//----- nvinfo : EIATTR_SW_WAR
	.align		4
.L_45:
        /*2fa8*/ 	.byte	0x04, 0x36
        /*2faa*/ 	.short	(.L_47 - .L_46)
.L_46:
        /*2fac*/ 	.word	0x00000008
.L_47:


//--------------------- .nv.callgraph             --------------------------
	.section	.nv.callgraph,"",@"SHT_CUDA_CALLGRAPH"
	.align	4
	.sectionentsize	8
	.align		4
        /*0000*/ 	.word	0x00000000
	.align		4
        /*0004*/ 	.word	0xffffffff
	.align		4
        /*0008*/ 	.word	index@(_ZN7cutlass13device_kernelINS_4gemm6kernel13GemmUniversalIN4cute5tupleIJiiiiEEENS1_10collective13CollectiveMmaINS1_34MainloopSm90TmaGmmaWarpSpecializedILi6ENS5_IJNS4_1CILi1EEESB_SB_EEENS1_35KernelTmaWarpSpecializedCooperativeEEENS5_IJNSA_ILi256EEESF_NSA_ILi32EEEEEENS_10tfloat32_tENS5_IJlSB_lEEESI_SJ_NS4_8TiledMMAINS4_8MMA_AtomIJNS4_4SM904GMMA30MMA_64x256x8_F32TF32TF32_SS_TNILNSN_7ScaleInE1ELSP_1EEEEEENS4_6LayoutINS5_IJNSA_ILi2EEESB_SB_EEENS5_IJSB_NSA_ILi0EEESV_EEEEENS5_IJNS4_10UnderscoreESY_SY_EEEEENS4_13SM90_TMA_LOADENS4_14ComposedLayoutINS4_7SwizzleILi3ELi4ELi3EEENS4_18smem_ptr_flag_bitsILi32EEENSS_INS5_IJNSA_ILi8EEESG_EEENS5_IJSG_SB_EEEEEEEvNS4_8identityES11_S1B_vS1C_EENS_8epilogue10collective6detail29Sm90TmaWarpSpecializedAdapterINS1F_15DefaultEpilogueISI_SJ_SJ_NS1E_6thread17LinearCombinationISI_Li1EffLNS1J_9ScaleType4KindE0ELNS_15FloatRoundStyleE2ESI_EENS1_15EpilogueDefaultEEEEEvvEEEEvNT_6ParamsE)
	.align		4
        /*000c*/ 	.word	index@(__assertfail)
	.align		4
        /*0010*/ 	.word	0x00000000
	.align		4
        /*0014*/ 	.word	0xfffffffe
	.align		4
        /*0018*/ 	.word	0x00000000
	.align		4
        /*001c*/ 	.word	0xfffffffd
	.align		4
        /*0020*/ 	.word	0x00000000
	.align		4
        /*0024*/ 	.word	0xfffffffc


//--------------------- .nv.constant4             --------------------------
	.section	.nv.constant4,"a",@progbits
	.align	8
	.align		8
.nv.constant4:
        /*0000*/ 	.dword	__assertfail
	.align		8
        /*0008*/ 	.dword	__unnamed_1
	.align		8
        /*0010*/ 	.dword	_ZN40_INTERNAL_0a15f730_4_k_cu_18b8d4de_267934cuda3std3__45__cpo5beginE
	.align		8
        /*0018*/ 	.dword	_ZN40_INTERNAL_0a15f730_4_k_cu_18b8d4de_267934cuda3std3__45__cpo3endE
	.align		8
        /*0020*/ 	.dword	_ZN40_INTERNAL_0a15f730_4_k_cu_18b8d4de_267934cuda3std3__45__cpo6cbeginE
	.align		8
        /*0028*/ 	.dword	_ZN40_INTERNAL_0a15f730_4_k_cu_18b8d4de_267934cuda3std3__45__cpo4cendE
	.align		8
        /*0030*/ 	.dword	_ZN40_INTERNAL_0a15f730_4_k_cu_18b8d4de_267934cuda3std3__442_GLOBAL__N__0a15f730_4_k_cu_18b8d4de_267936ignoreE
	.align		8
        /*0038*/ 	.dword	_ZN40_INTERNAL_0a15f730_4_k_cu_18b8d4de_267934cuda3std3__419piecewise_constructE
	.align		8
        /*0040*/ 	.dword	_ZN40_INTERNAL_0a15f730_4_k_cu_18b8d4de_267934cuda3std3__48in_placeE
	.align		8
        /*0048*/ 	.dword	_ZN40_INTERNAL_0a15f730_4_k_cu_18b8d4de_267934cuda3std6ranges3__45__cpo4swapE
	.align		8
        /*0050*/ 	.dword	_ZN40_INTERNAL_0a15f730_4_k_cu_18b8d4de_267934cuda3std6ranges3__45__cpo9iter_moveE
	.align		8
        /*0058*/ 	.dword	_ZN40_INTERNAL_0a15f730_4_k_cu_18b8d4de_267934cute7productE
	.align		8
        /*0060*/ 	.dword	_ZN40_INTERNAL_0a15f730_4_k_cu_18b8d4de_267934cute1_E
	.align		8
        /*0068*/ 	.dword	$str$22
	.align		8
        /*0070*/ 	.dword	$str$23


//--------------------- .text._ZN7cutlass13device_kernelINS_4gemm6kernel13GemmUniversalIN4cute5tupleIJiiiiEEENS1_10collective13CollectiveMmaINS1_34MainloopSm90TmaGmmaWarpSpecializedILi6ENS5_IJNS4_1CILi1EEESB_SB_EEENS1_35KernelTmaWarpSpecializedCooperativeEEENS5_IJNSA_ILi256EEESF_NSA_ILi32EEEEEENS_10tfloat32_tENS5_IJlSB_lEEESI_SJ_NS4_8TiledMMAINS4_8MMA_AtomIJNS4_4SM904GMMA30MMA_64x256x8_F32TF32TF32_SS_TNILNSN_7ScaleInE1ELSP_1EEEEEENS4_6LayoutINS5_IJNSA_ILi2EEESB_SB_EEENS5_IJSB_NSA_ILi0EEESV_EEEEENS5_IJNS4_10UnderscoreESY_SY_EEEEENS4_13SM90_TMA_LOADENS4_14ComposedLayoutINS4_7SwizzleILi3ELi4ELi3EEENS4_18smem_ptr_flag_bitsILi32EEENSS_INS5_IJNSA_ILi8EEESG_EEENS5_IJSG_SB_EEEEEEEvNS4_8identityES11_S1B_vS1C_EENS_8epilogue10collective6detail29Sm90TmaWarpSpecializedAdapterINS1F_15DefaultEpilogueISI_SJ_SJ_NS1E_6thread17LinearCombinationISI_Li1EffLNS1J_9ScaleType4KindE0ELNS_15FloatRoundStyleE2ESI_EENS1_15EpilogueDefaultEEEEEvvEEEEvNT_6ParamsE --------------------------
	.section	.text._ZN7cutlass13device_kernelINS_4gemm6kernel13GemmUniversalIN4cute5tupleIJiiiiEEENS1_10collective13CollectiveMmaINS1_34MainloopSm90TmaGmmaWarpSpecializedILi6ENS5_IJNS4_1CILi1EEESB_SB_EEENS1_35KernelTmaWarpSpecializedCooperativeEEENS5_IJNSA_ILi256EEESF_NSA_ILi32EEEEEENS_10tfloat32_tENS5_IJlSB_lEEESI_SJ_NS4_8TiledMMAINS4_8MMA_AtomIJNS4_4SM904GMMA30MMA_64x256x8_F32TF32TF32_SS_TNILNSN_7ScaleInE1ELSP_1EEEEEENS4_6LayoutINS5_IJNSA_ILi2EEESB_SB_EEENS5_IJSB_NSA_ILi0EEESV_EEEEENS5_IJNS4_10UnderscoreESY_SY_EEEEENS4_13SM90_TMA_LOADENS4_14ComposedLayoutINS4_7SwizzleILi3ELi4ELi3EEENS4_18smem_ptr_flag_bitsILi32EEENSS_INS5_IJNSA_ILi8EEESG_EEENS5_IJSG_SB_EEEEEEEvNS4_8identityES11_S1B_vS1C_EENS_8epilogue10collective6detail29Sm90TmaWarpSpecializedAdapterINS1F_15DefaultEpilogueISI_SJ_SJ_NS1E_6thread17LinearCombinationISI_Li1EffLNS1J_9ScaleType4KindE0ELNS_15FloatRoundStyleE2ESI_EENS1_15EpilogueDefaultEEEEEvvEEEEvNT_6ParamsE,"ax",@progbits
	.align	128
.text._ZN7cutlass13device_kernelINS_4gemm6kernel13GemmUniversalIN4cute5tupleIJiiiiEEENS1_10collective13CollectiveMmaINS1_34MainloopSm90TmaGmmaWarpSpecializedILi6ENS5_IJNS4_1CILi1EEESB_SB_EEENS1_35KernelTmaWarpSpecializedCooperativeEEENS5_IJNSA_ILi256EEESF_NSA_ILi32EEEEEENS_10tfloat32_tENS5_IJlSB_lEEESI_SJ_NS4_8TiledMMAINS4_8MMA_AtomIJNS4_4SM904GMMA30MMA_64x256x8_F32TF32TF32_SS_TNILNSN_7ScaleInE1ELSP_1EEEEEENS4_6LayoutINS5_IJNSA_ILi2EEESB_SB_EEENS5_IJSB_NSA_ILi0EEESV_EEEEENS5_IJNS4_10UnderscoreESY_SY_EEEEENS4_13SM90_TMA_LOADENS4_14ComposedLayoutINS4_7SwizzleILi3ELi4ELi3EEENS4_18smem_ptr_flag_bitsILi32EEENSS_INS5_IJNSA_ILi8EEESG_EEENS5_IJSG_SB_EEEEEEEvNS4_8identityES11_S1B_vS1C_EENS_8epilogue10collective6detail29Sm90TmaWarpSpecializedAdapterINS1F_15DefaultEpilogueISI_SJ_SJ_NS1E_6thread17LinearCombinationISI_Li1EffLNS1J_9ScaleType4KindE0ELNS_15FloatRoundStyleE2ESI_EENS1_15EpilogueDefaultEEEEEvvEEEEvNT_6ParamsE:
        .type           _ZN7cutlass13device_kernelINS_4gemm6kernel13GemmUniversalIN4cute5tupleIJiiiiEEENS1_10collective13CollectiveMmaINS1_34MainloopSm90TmaGmmaWarpSpecializedILi6ENS5_IJNS4_1CILi1EEESB_SB_EEENS1_35KernelTmaWarpSpecializedCooperativeEEENS5_IJNSA_ILi256EEESF_NSA_ILi32EEEEEENS_10tfloat32_tENS5_IJlSB_lEEESI_SJ_NS4_8TiledMMAINS4_8MMA_AtomIJNS4_4SM904GMMA30MMA_64x256x8_F32TF32TF32_SS_TNILNSN_7ScaleInE1ELSP_1EEEEEENS4_6LayoutINS5_IJNSA_ILi2EEESB_SB_EEENS5_IJSB_NSA_ILi0EEESV_EEEEENS5_IJNS4_10UnderscoreESY_SY_EEEEENS4_13SM90_TMA_LOADENS4_14ComposedLayoutINS4_7SwizzleILi3ELi4ELi3EEENS4_18smem_ptr_flag_bitsILi32EEENSS_INS5_IJNSA_ILi8EEESG_EEENS5_IJSG_SB_EEEEEEEvNS4_8identityES11_S1B_vS1C_EENS_8epilogue10collective6detail29Sm90TmaWarpSpecializedAdapterINS1F_15DefaultEpilogueISI_SJ_SJ_NS1E_6thread17LinearCombinationISI_Li1EffLNS1J_9ScaleType4KindE0ELNS_15FloatRoundStyleE2ESI_EENS1_15EpilogueDefaultEEEEEvvEEEEvNT_6ParamsE,@function
        .size           _ZN7cutlass13device_kernelINS_4gemm6kernel13GemmUniversalIN4cute5tupleIJiiiiEEENS1_10collective13CollectiveMmaINS1_34MainloopSm90TmaGmmaWarpSpecializedILi6ENS5_IJNS4_1CILi1EEESB_SB_EEENS1_35KernelTmaWarpSpecializedCooperativeEEENS5_IJNSA_ILi256EEESF_NSA_ILi32EEEEEENS_10tfloat32_tENS5_IJlSB_lEEESI_SJ_NS4_8TiledMMAINS4_8MMA_AtomIJNS4_4SM904GMMA30MMA_64x256x8_F32TF32TF32_SS_TNILNSN_7ScaleInE1ELSP_1EEEEEENS4_6LayoutINS5_IJNSA_ILi2EEESB_SB_EEENS5_IJSB_NSA_ILi0EEESV_EEEEENS5_IJNS4_10UnderscoreESY_SY_EEEEENS4_13SM90_TMA_LOADENS4_14ComposedLayoutINS4_7SwizzleILi3ELi4ELi3EEENS4_18smem_ptr_flag_bitsILi32EEENSS_INS5_IJNSA_ILi8EEESG_EEENS5_IJSG_SB_EEEEEEEvNS4_8identityES11_S1B_vS1C_EENS_8epilogue10collective6detail29Sm90TmaWarpSpecializedAdapterINS1F_15DefaultEpilogueISI_SJ_SJ_NS1E_6thread17LinearCombinationISI_Li1EffLNS1J_9ScaleType4KindE0ELNS_15FloatRoundStyleE2ESI_EENS1_15EpilogueDefaultEEEEEvvEEEEvNT_6ParamsE,(.L_x_580 - _ZN7cutlass13device_kernelINS_4gemm6kernel13GemmUniversalIN4cute5tupleIJiiiiEEENS1_10collective13CollectiveMmaINS1_34MainloopSm90TmaGmmaWarpSpecializedILi6ENS5_IJNS4_1CILi1EEESB_SB_EEENS1_35KernelTmaWarpSpecializedCooperativeEEENS5_IJNSA_ILi256EEESF_NSA_ILi32EEEEEENS_10tfloat32_tENS5_IJlSB_lEEESI_SJ_NS4_8TiledMMAINS4_8MMA_AtomIJNS4_4SM904GMMA30MMA_64x256x8_F32TF32TF32_SS_TNILNSN_7ScaleInE1ELSP_1EEEEEENS4_6LayoutINS5_IJNSA_ILi2EEESB_SB_EEENS5_IJSB_NSA_ILi0EEESV_EEEEENS5_IJNS4_10UnderscoreESY_SY_EEEEENS4_13SM90_TMA_LOADENS4_14ComposedLayoutINS4_7SwizzleILi3ELi4ELi3EEENS4_18smem_ptr_flag_bitsILi32EEENSS_INS5_IJNSA_ILi8EEESG_EEENS5_IJSG_SB_EEEEEEEvNS4_8identityES11_S1B_vS1C_EENS_8epilogue10collective6detail29Sm90TmaWarpSpecializedAdapterINS1F_15DefaultEpilogueISI_SJ_SJ_NS1E_6thread17LinearCombinationISI_Li1EffLNS1J_9ScaleType4KindE0ELNS_15FloatRoundStyleE2ESI_EENS1_15EpilogueDefaultEEEEEvvEEEEvNT_6ParamsE)
        .other          _ZN7cutlass13device_kernelINS_4gemm6kernel13GemmUniversalIN4cute5tupleIJiiiiEEENS1_10collective13CollectiveMmaINS1_34MainloopSm90TmaGmmaWarpSpecializedILi6ENS5_IJNS4_1CILi1EEESB_SB_EEENS1_35KernelTmaWarpSpecializedCooperativeEEENS5_IJNSA_ILi256EEESF_NSA_ILi32EEEEEENS_10tfloat32_tENS5_IJlSB_lEEESI_SJ_NS4_8TiledMMAINS4_8MMA_AtomIJNS4_4SM904GMMA30MMA_64x256x8_F32TF32TF32_SS_TNILNSN_7ScaleInE1ELSP_1EEEEEENS4_6LayoutINS5_IJNSA_ILi2EEESB_SB_EEENS5_IJSB_NSA_ILi0EEESV_EEEEENS5_IJNS4_10UnderscoreESY_SY_EEEEENS4_13SM90_TMA_LOADENS4_14ComposedLayoutINS4_7SwizzleILi3ELi4ELi3EEENS4_18smem_ptr_flag_bitsILi32EEENSS_INS5_IJNSA_ILi8EEESG_EEENS5_IJSG_SB_EEEEEEEvNS4_8identityES11_S1B_vS1C_EENS_8epilogue10collective6detail29Sm90TmaWarpSpecializedAdapterINS1F_15DefaultEpilogueISI_SJ_SJ_NS1E_6thread17LinearCombinationISI_Li1EffLNS1J_9ScaleType4KindE0ELNS_15FloatRoundStyleE2ESI_EENS1_15EpilogueDefaultEEEEEvvEEEEvNT_6ParamsE,@"STO_CUDA_ENTRY STV_DEFAULT"
_ZN7cutlass13device_kernelINS_4gemm6kernel13GemmUniversalIN4cute5tupleIJiiiiEEENS1_10collective13CollectiveMmaINS1_34MainloopSm90TmaGmmaWarpSpecializedILi6ENS5_IJNS4_1CILi1EEESB_SB_EEENS1_35KernelTmaWarpSpecializedCooperativeEEENS5_IJNSA_ILi256EEESF_NSA_ILi32EEEEEENS_10tfloat32_tENS5_IJlSB_lEEESI_SJ_NS4_8TiledMMAINS4_8MMA_AtomIJNS4_4SM904GMMA30MMA_64x256x8_F32TF32TF32_SS_TNILNSN_7ScaleInE1ELSP_1EEEEEENS4_6LayoutINS5_IJNSA_ILi2EEESB_SB_EEENS5_IJSB_NSA_ILi0EEESV_EEEEENS5_IJNS4_10UnderscoreESY_SY_EEEEENS4_13SM90_TMA_LOADENS4_14ComposedLayoutINS4_7SwizzleILi3ELi4ELi3EEENS4_18smem_ptr_flag_bitsILi32EEENSS_INS5_IJNSA_ILi8EEESG_EEENS5_IJSG_SB_EEEEEEEvNS4_8identityES11_S1B_vS1C_EENS_8epilogue10collective6detail29Sm90TmaWarpSpecializedAdapterINS1F_15DefaultEpilogueISI_SJ_SJ_NS1E_6thread17LinearCombinationISI_Li1EffLNS1J_9ScaleType4KindE0ELNS_15FloatRoundStyleE2ESI_EENS1_15EpilogueDefaultEEEEEvvEEEEvNT_6ParamsE:
[----:B------:R-:W0:Y:S02]  /*0000*/  LDC R1, c[0x0][0x28] ;  /* 0x00000a00ff017b82 */ /* 0x000e240000000800 */
[----:B0-----:R-:W-:Y:S01]  /*0010*/  VIADD R1, R1, 0xfffff878 ;  /* 0xfffff87801017836 */ /* 0x001fe20000000000 */
[----:B------:R-:W0:Y:S01]  /*0020*/  S2R R2, SR_TID.X ;  /* 0x0000000000027919 */ /* 0x000e220000002100 */
[----:B------:R-:W-:Y:S01]  /*0030*/  ELECT P0, URZ, PT ;  /* 0x00000000003f782f */ /* 0x000fe20003800000 */
[----:B------:R-:W-:Y:S01]  /*0040*/  BSSY B0, `(.L_x_0) ;  /* 0x0000015000007945 */ /* 0x000fe20003800000 */
[--C-:B0-----:R-:W-:Y:S02]  /*0050*/  SHF.R.U32.HI R0, RZ, 0x5, R2.reuse ;  /* 0x00000005ff007819 */ /* 0x101fe40000011602 */
[----:B------:R-:W-:-:S03]  /*0060*/  SHF.R.U32.HI R162, RZ, 0x7, R2 ;  /* 0x00000007ffa27819 */ /* 0x000fc60000011602 */
[----:B------:R-:W0:Y:S04]  /*0070*/  SHFL.IDX PT, R3, R0, RZ, 0x1f ;  /* 0x00001fff00037589 */ /* 0x000e2800000e0000 */
[----:B------:R-:W1:Y:S01]  /*0080*/  SHFL.IDX PT, R2, R162, RZ, 0x1f ;  /* 0x00001fffa2027589 */ /* 0x000e6200000e0000 */
[----:B0-----:R-:W-:Y:S02]  /*0090*/  R2UR UR10, R3 ;  /* 0x00000000030a72ca */ /* 0x001fe400000e0000 */
[----:B-1----:R-:W-:-:S11]  /*00a0*/  R2UR UR5, R2 ;  /* 0x00000000020572ca */ /* 0x002fd600000e0000 */
[----:B------:R-:W-:Y:S02]  /*00b0*/  USHF.R.S32.HI UR4, URZ, 0x1f, UR10 ;  /* 0x0000001f3f047899 */ /* 0x000fe4000801140a */
[----:B------:R-:W-:Y:S02]  /*00c0*/  ISETP.NE.OR P0, PT, RZ, UR10, !P0 ;  /* 0x0000000aff007c0c */ /* 0x000fe4000c705670 */
[----:B------:R-:W-:-:S04]  /*00d0*/  ULEA.HI UR4, UR4, UR10, URZ, 0x2 ;  /* 0x0000000a04047291 */ /* 0x000fc8000f8f103f */
[----:B------:R-:W-:-:S04]  /*00e0*/  ULOP3.LUT UR4, UR4, 0xfffffffc, URZ, 0xc0, !UPT ;  /* 0xfffffffc04047892 */ /* 0x000fc8000f8ec03f */
[----:B------:R-:W-:-:S03]  /*00f0*/  UIADD3 UR10, UR10, -UR4, URZ ;  /* 0x800000040a0a7290 */ /* 0x000fc6000fffe03f */
[----:B------:R-:W-:Y:S09]  /*0100*/  @P0 BRA `(.L_x_1) ;  /* 0x0000000000200947 */ /* 0x000ff20003800000 */
[----:B------:R-:W-:Y:S02]  /*0110*/  ULDC.64 UR6, c[0x0][0x198] ;  /* 0x0000660000067ab9 */ /* 0x000fe40000000a00 */
[----:B------:R-:W-:Y:S02]  /*0120*/  UIADD3 UR8, UP0, UR6, 0xf0, URZ ;  /* 0x000000f006087890 */ /* 0x000fe4000ff1e03f */
[----:B------:R-:W-:Y:S02]  /*0130*/  UIADD3 UR6, UP1, UR6, 0x1f0, URZ ;  /* 0x000001f006067890 */ /* 0x000fe4000ff3e03f */
[----:B------:R-:W-:Y:S02]  /*0140*/  UIADD3.X UR9, URZ, UR7, URZ, UP0, !UPT ;  /* 0x000000073f097290 */ /* 0x000fe400087fe43f */
[----:B------:R-:W-:-:S07]  /*0150*/  UIADD3.X UR7, URZ, UR7, URZ, UP1, !UPT ;  /* 0x000000073f077290 */ /* 0x000fce0008ffe43f */
[----:B------:R0:W-:Y:S02]  /*0160*/  UTMACCTL.PF [UR8] ;  /* 0x00000000080079b9 */ /* 0x0001e40008040000 */
[----:B------:R0:W-:Y:S02]  /*0170*/  UTMACCTL.PF [UR6] ;  /* 0x00000000060079b9 */ /* 0x0001e40008040000 */
[----:B0-----:R-:W-:Y:S01]  /*0180*/  NOP ;  /* 0x0000000000007918 */ /* 0x001fe20000000000 */
.L_x_1:
[----:B------:R-:W-:Y:S05]  /*0190*/  BSYNC B0 ;  /* 0x0000000000007941 */ /* 0x000fea0003800000 */
.L_x_0:
[----:B------:R-:W0:Y:S01]  /*01a0*/  SHFL.IDX PT, R2, R0, RZ, 0x1f ;  /* 0x00001fff00027589 */ /* 0x000e2200000e0000 */
[----:B------:R-:W-:Y:S01]  /*01b0*/  UISETP.NE.AND UP0, UPT, UR10, 0x3, UPT ;  /* 0x000000030a00788c */ /* 0x000fe2000bf05270 */
[----:B------:R-:W-:Y:S01]  /*01c0*/  ISETP.NE.AND P1, PT, RZ, UR5, PT ;  /* 0x00000005ff007c0c */ /* 0x000fe2000bf25270 */
[----:B------:R-:W-:Y:S02]  /*01d0*/  UIADD3 UR18, UR5, -0x1, URZ ;  /* 0xffffffff05127890 */ /* 0x000fe4000fffe03f */
[----:B------:R-:W-:Y:S02]  /*01e0*/  UISETP.EQ.OR UP0, UPT, UR10, URZ, !UP0 ;  /* 0x0000003f0a00728c */ /* 0x000fe4000c702670 */
[----:B------:R-:W-:Y:S02]  /*01f0*/  UISETP.GE.U32.AND UP1, UPT, UR18, 0x2, UPT ;  /* 0x000000021200788c */ /* 0x000fe4000bf26070 */
[----:B------:R-:W-:-:S04]  /*0200*/  UISETP.EQ.AND UP0, UPT, UR5, URZ, UP0 ;  /* 0x0000003f0500728c */ /* 0x000fc80008702270 */
[----:B------:R-:W-:-:S04]  /*0210*/  USEL UR40, URZ, 0x1, !UP0 ;  /* 0x000000013f287887 */ /* 0x000fc8000c000000 */
[----:B------:R-:W-:Y:S01]  /*0220*/  USEL UR40, UR40, 0x2, UP1 ;  /* 0x0000000228287887 */ /* 0x000fe20008800000 */
[----:B0-----:R-:W-:-:S13]  /*0230*/  ISETP.NE.AND P0, PT, R2, RZ, PT ;  /* 0x000000ff0200720c */ /* 0x001fda0003f05270 */
[----:B------:R-:W-:Y:S05]  /*0240*/  @P0 BRA `(.L_x_2) ;  /* 0x0000000000680947 */ /* 0x000fea0003800000 */
[----:B------:R-:W0:Y:S01]  /*0250*/  S2UR UR8, SR_CgaCtaId ;  /* 0x00000000000879c3 */ /* 0x000e220000008800 */
[----:B------:R-:W-:Y:S01]  /*0260*/  UMOV UR4, 0x400 ;  /* 0x0000040000047882 */ /* 0x000fe20000000000 */
[----:B------:R-:W-:Y:S01]  /*0270*/  UMOV UR5, 0x1 ;  /* 0x0000000100057882 */ /* 0x000fe20000000000 */
[----:B------:R-:W-:Y:S01]  /*0280*/  UMOV UR6, 0x100 ;  /* 0x0000010000067882 */ /* 0x000fe20000000000 */
[----:B------:R-:W-:Y:S01]  /*0290*/  ELECT P0, URZ, PT ;  /* 0x00000000003f782f */ /* 0x000fe20003800000 */
[----:B------:R-:W-:-:S04]  /*02a0*/  UIADD3 UR6, -UR6, 0x100000, URZ ;  /* 0x0010000006067890 */ /* 0x000fc8000fffe13f */
[----:B------:R-:W-:Y:S02]  /*02b0*/  USHF.L.U32 UR7, UR6, 0xb, URZ ;  /* 0x0000000b06077899 */ /* 0x000fe4000800063f */
[----:B------:R-:W-:Y:S02]  /*02c0*/  USHF.L.U32 UR6, UR6, 0x1, URZ ;  /* 0x0000000106067899 */ /* 0x000fe4000800063f */
[----:B0-----:R-:W-:Y:S02]  /*02d0*/  ULEA UR8, UR8, UR4, 0x18 ;  /* 0x0000000408087291 */ /* 0x001fe4000f8ec03f */
[----:B------:R-:W-:-:S04]  /*02e0*/  UIADD3 UR4, -UR5, 0x100000, URZ ;  /* 0x0010000005047890 */ /* 0x000fc8000fffe13f */
[----:B------:R-:W-:Y:S02]  /*02f0*/  USHF.L.U32 UR5, UR4, 0xb, URZ ;  /* 0x0000000b04057899 */ /* 0x000fe4000800063f */
[----:B------:R-:W-:Y:S01]  /*0300*/  USHF.L.U32 UR4, UR4, 0x1, URZ ;  /* 0x0000000104047899 */ /* 0x000fe2000800063f */
[----:B------:R-:W0:Y:S11]  /*0310*/  FENCE.VIEW.ASYNC.S ;  /* 0x00000000000073c6 */ /* 0x000e360000000000 */
[----:B0-----:R0:W1:Y:S01]  /*0320*/  SYNCS.EXCH.64 URZ, [UR8], UR4 ;  /* 0x00000004083f75b2 */ /* 0x0010620008000100 */
[----:B------:R0:W2:Y:S01]  /*0330*/  SYNCS.EXCH.64 URZ, [UR8+0x30], UR6 ;  /* 0x00003006083f75b2 */ /* 0x0000a20008000100 */
[----:B------:R0:W3:Y:S01]  /*0340*/  SYNCS.EXCH.64 URZ, [UR8+0x8], UR4 ;  /* 0x00000804083f75b2 */ /* 0x0000e20008000100 */
[----:B------:R0:W4:Y:S01]  /*0350*/  SYNCS.EXCH.64 URZ, [UR8+0x38], UR6 ;  /* 0x00003806083f75b2 */ /* 0x0001220008000100 */
[----:B------:R0:W0:Y:S01]  /*0360*/  SYNCS.EXCH.64 URZ, [UR8+0x10], UR4 ;  /* 0x00001004083f75b2 */ /* 0x0000220008000100 */
[----:B------:R0:W0:Y:S01]  /*0370*/  SYNCS.EXCH.64 URZ, [UR8+0x40], UR6 ;  /* 0x00004006083f75b2 */ /* 0x0000220008000100 */
[----:B------:R0:W0:Y:S01]  /*0380*/  SYNCS.EXCH.64 URZ, [UR8+0x18], UR4 ;  /* 0x00001804083f75b2 */ /* 0x0000220008000100 */
[----:B------:R0:W0:Y:S01]  /*0390*/  SYNCS.EXCH.64 URZ, [UR8+0x48], UR6 ;  /* 0x00004806083f75b2 */ /* 0x0000220008000100 */
[----:B------:R0:W0:Y:S01]  /*03a0*/  SYNCS.EXCH.64 URZ, [UR8+0x20], UR4 ;  /* 0x00002004083f75b2 */ /* 0x0000220008000100 */
[----:B------:R0:W0:Y:S01]  /*03b0*/  SYNCS.EXCH.64 URZ, [UR8+0x50], UR6 ;  /* 0x00005006083f75b2 */ /* 0x0000220008000100 */
[----:B------:R0:W0:Y:S01]  /*03c0*/  SYNCS.EXCH.64 URZ, [UR8+0x28], UR4 ;  /* 0x00002804083f75b2 */ /* 0x0000220008000100 */
[----:B------:R0:W0:Y:S01]  /*03d0*/  SYNCS.EXCH.64 URZ, [UR8+0x58], UR6 ;  /* 0x00005806083f75b2 */ /* 0x0000220008000100 */
[----:B------:R-:W-:Y:S01]  /*03e0*/  NOP ;  /* 0x0000000000007918 */ /* 0x000fe20000000000 */
.L_x_2:
[----:B------:R-:W5:Y:S01]  /*03f0*/  SHFL.IDX PT, R0, R0, RZ, 0x1f ;  /* 0x00001fff00007589 */ /* 0x000f6200000e0000 */
[----:B------:R-:W-:Y:S01]  /*0400*/  ELECT P0, URZ, PT ;  /* 0x00000000003f782f */ /* 0x000fe20003800000 */
[----:B------:R-:W1:Y:S01]  /*0410*/  S2UR UR17, SR_CTAID.Y ;  /* 0x00000000001179c3 */ /* 0x000e620000002600 */
[----:B0-----:R-:W-:Y:S01]  /*0420*/  ULDC UR5, c[0x0][0x65c] ;  /* 0x0001970000057ab9 */ /* 0x001fe20000000800 */
[----:B------:R-:W-:Y:S01]  /*0430*/  UMOV UR12, 0x20 ;  /* 0x00000020000c7882 */ /* 0x000fe20000000000 */
[----:B------:R-:W-:Y:S01]  /*0440*/  UISETP.NE.AND UP2, UPT, UR5, 0x1, UPT ;  /* 0x000000010500788c */ /* 0x000fe2000bf45270 */
[----:B------:R-:W-:Y:S01]  /*0450*/  NOP ;  /* 0x0000000000007918 */ /* 0x000fe20000000000 */
[----:B------:R-:W-:Y:S02]  /*0460*/  NOP ;  /* 0x0000000000007918 */ /* 0x000fe40000000000 */
[----:B------:R-:W-:Y:S01]  /*0470*/  UP2UR UR45, UPR, URZ, 0x4 ;  /* 0x000000043f2d7883 */ /* 0x000fe20008000000 */
[----:B------:R-:W0:Y:S01]  /*0480*/  S2UR UR4, SR_CTAID.X ;  /* 0x00000000000479c3 */ /* 0x000e220000002500 */
[----:B------:R-:W-:-:S02]  /*0490*/  PLOP3.LUT P3, PT, PT, PT, UP2, 0x80, 0x0 ;  /* 0x000000000000781c */ /* 0x000fc40003f6f028 */
[----:B------:R-:W-:Y:S02]  /*04a0*/  PLOP3.LUT P2, PT, PT, PT, UP2, 0x80, 0x0 ;  /* 0x000000000000781c */ /* 0x000fe40003f4f028 */
[----:B------:R-:W-:Y:S01]  /*04b0*/  PLOP3.LUT P4, PT, PT, PT, UP2, 0x80, 0x0 ;  /* 0x000000000000781c */ /* 0x000fe20003f8f028 */
[----:B------:R-:W-:Y:S01]  /*04c0*/  @UP2 ULDC UR14, c[0x0][0x10] ;  /* 0x00000400000e2ab9 */ /* 0x000fe20000000800 */
[----:B------:R-:W-:Y:S01]  /*04d0*/  @UP2 UMOV UR9, URZ ;  /* 0x0000003f00092c82 */ /* 0x000fe20008000000 */
[----:B------:R-:W-:Y:S01]  /*04e0*/  @!UP2 ULDC UR11, c[0x0][0xc] ;  /* 0x00000300000baab9 */ /* 0x000fe20000000800 */
[----:B-----5:R-:W-:Y:S01]  /*04f0*/  ISETP.NE.OR P0, PT, R0, RZ, !P0 ;  /* 0x000000ff0000720c */ /* 0x020fe20004705670 */
[----:B-1----:R-:W-:Y:S02]  /*0500*/  @UP2 UMOV UR7, UR17 ;  /* 0x0000001100072c82 */ /* 0x002fe40008000000 */
[----:B------:R-:W-:Y:S01]  /*0510*/  @UP2 UMOV UR8, UR7 ;  /* 0x0000000700082c82 */ /* 0x000fe20008000000 */
[----:B------:R-:W-:Y:S01]  /*0520*/  @!UP2 UMOV UR7, UR17 ;  /* 0x000000110007ac82 */ /* 0x000fe20008000000 */
[----:B0-----:R-:W-:-:S08]  /*0530*/  @UP2 UIMAD.WIDE.U32 UR14, UR4, UR14, UR8 ;  /* 0x0000000e040e22a5 */ /* 0x001fd0000f8e0008 */
[----:B------:R-:W-:Y:S01]  /*0540*/  VOTEU.ALL UP0, P0 ;  /* 0x00000000003f7886 */ /* 0x000fe20000000000 */
[----:B------:R-:W-:Y:S01]  /*0550*/  VOTEU.ALL UP1, P0 ;  /* 0x00000000003f7886 */ /* 0x000fe20000020000 */
[----:B------:R-:W-:-:S03]  /*0560*/  IMAD.U32 R2, RZ, RZ, UR14 ;  /* 0x0000000eff027e24 */ /* 0x000fc6000f8e00ff */
[----:B------:R-:W0:Y:S01]  /*0570*/  @!UP0 S2UR UR6, SR_CgaCtaId ;  /* 0x00000000000689c3 */ /* 0x000e220000008800 */
[----:B------:R-:W-:Y:S01]  /*0580*/  @!UP0 UMOV UR5, 0x400 ;  /* 0x0000040000058882 */ /* 0x000fe20000000000 */
[----:B------:R-:W-:-:S04]  /*0590*/  @!UP0 UIADD3 UR12, -UR12, 0x100000, URZ ;  /* 0x001000000c0c8890 */ /* 0x000fc8000fffe13f */
[----:B------:R-:W-:Y:S02]  /*05a0*/  @!UP0 USHF.L.U32 UR13, UR12, 0xb, URZ ;  /* 0x0000000b0c0d8899 */ /* 0x000fe4000800063f */
[----:B------:R-:W-:Y:S01]  /*05b0*/  @!UP0 USHF.L.U32 UR12, UR12, 0x1, URZ ;  /* 0x000000010c0c8899 */ /* 0x000fe2000800063f */
[----:B------:R-:W-:Y:S01]  /*05c0*/  IMAD.U32 R3, RZ, RZ, UR15 ;  /* 0x0000000fff037e24 */ /* 0x000fe2000f8e00ff */
[----:B0-----:R-:W-:Y:S01]  /*05d0*/  @!UP0 ULEA UR16, UR6, UR5, 0x18 ;  /* 0x0000000506108291 */ /* 0x001fe2000f8ec03f */
[----:B------:R-:W-:Y:S01]  /*05e0*/  VOTEU.ALL UP0, P0 ;  /* 0x00000000003f7886 */ /* 0x000fe20000000000 */
[----:B------:R-:W-:Y:S01]  /*05f0*/  PLOP3.LUT P0, PT, PT, PT, UP2, 0x80, 0x0 ;  /* 0x000000000000781c */ /* 0x000fe20003f0f028 */
[----:B------:R-:W-:Y:S01]  /*0600*/  UMOV UR5, URZ ;  /* 0x0000003f00057c82 */ /* 0x000fe20008000000 */
[----:B------:R-:W-:Y:S01]  /*0610*/  @UP2 UMOV UR6, URZ ;  /* 0x0000003f00062c82 */ /* 0x000fe20008000000 */
[----:B------:R-:W-:Y:S02]  /*0620*/  @!UP2 UIMAD.WIDE.U32 UR8, UR11, UR7, UR4 ;  /* 0x000000070b08a2a5 */ /* 0x000fe4000f8e0004 */
[----:B------:R-:W-:Y:S01]  /*0630*/  @UP2 UIADD3 UR6, UR15, UR6, URZ ;  /* 0x000000060f062290 */ /* 0x000fe2000fffe03f */
[----:B------:R-:W0:Y:S04]  /*0640*/  FENCE.VIEW.ASYNC.S ;  /* 0x00000000000073c6 */ /* 0x000e280000000000 */
[----:B0-----:R0:W2:Y:S01]  /*0650*/  @!UP0 SYNCS.EXCH.64 URZ, [UR16+0x70], UR12 ;  /* 0x0000700c103f85b2 */ /* 0x0010a20008000100 */
[----:B------:R-:W-:-:S02]  /*0660*/  IMAD.U32 R5, RZ, RZ, UR9 ;  /* 0x00000009ff057e24 */ /* 0x000fc4000f8e00ff */
[----:B------:R-:W-:Y:S02]  /*0670*/  @P2 IMAD.U32 R17, RZ, RZ, UR6 ;  /* 0x00000006ff112e24 */ /* 0x000fe4000f8e00ff */
[----:B------:R-:W-:Y:S02]  /*0680*/  @P0 IMAD.MOV.U32 R6, RZ, RZ, R2 ;  /* 0x000000ffff060224 */ /* 0x000fe400078e0002 */
[----:B------:R-:W-:Y:S02]  /*0690*/  IMAD.U32 R2, RZ, RZ, UR8 ;  /* 0x00000008ff027e24 */ /* 0x000fe4000f8e00ff */
[----:B------:R-:W-:Y:S02]  /*06a0*/  IMAD.U32 R3, RZ, RZ, UR9 ;  /* 0x00000009ff037e24 */ /* 0x000fe4000f8e00ff */
[----:B------:R-:W-:Y:S02]  /*06b0*/  @!P3 IMAD.MOV.U32 R6, RZ, RZ, R2 ;  /* 0x000000ffff06b224 */ /* 0x000fe400078e0002 */
[----:B------:R-:W-:-:S02]  /*06c0*/  IMAD.U32 R4, RZ, RZ, UR8 ;  /* 0x00000008ff047e24 */ /* 0x000fc4000f8e00ff */
[----:B------:R-:W-:Y:S01]  /*06d0*/  @!P4 IMAD.MOV.U32 R17, RZ, RZ, R5 ;  /* 0x000000ffff11c224 */ /* 0x000fe200078e0005 */
[----:B------:R0:W-:Y:S01]  /*06e0*/  STL [R1+0x200], R6 ;  /* 0x0002000601007387 */ /* 0x0001e20000100800 */
[----:B------:R0:W2:Y:S01]  /*06f0*/  @!UP1 SYNCS.EXCH.64 URZ, [UR16+0x78], UR12 ;  /* 0x0000780c103f95b2 */ /* 0x0000a20008000100 */
[----:B------:R-:W-:Y:S01]  /*0700*/  NOP ;  /* 0x0000000000007918 */ /* 0x000fe20000000000 */
[----:B--234-:R-:W-:Y:S06]  /*0710*/  BAR.SYNC.DEFER_BLOCKING 0x0 ;  /* 0x0000000000007b1d */ /* 0x01cfec0000010000 */
[----:B------:R-:W-:Y:S05]  /*0720*/  @!P1 BRA `(.L_x_3) ;  /* 0x0000018c00e49947 */ /* 0x000fea0003800000 */
[----:B------:R-:W-:-:S06]  /*0730*/  UISETP.GT.U32.AND UP0, UPT, UR18, 0x1, UPT ;  /* 0x000000011200788c */ /* 0x000fcc000bf04070 */
[----:B------:R-:W-:-:S13]  /*0740*/  PLOP3.LUT P0, PT, PT, PT, UP0, 0x80, 0x0 ;  /* 0x000000000000781c */ /* 0x000fda0003f0f008 */
[----:B0-----:R-:W-:Y:S05]  /*0750*/  @P0 EXIT ;  /* 0x000000000000094d */ /* 0x001fea0003800000 */
[----:B------:R-:W-:Y:S01]  /*0760*/  ULDC.64 UR8, c[0x0][0x650] ;  /* 0x0001940000087ab9 */ /* 0x000fe20000000a00 */
[----:B------:R-:W-:Y:S01]  /*0770*/  UMOV UR41, 0xffffffff ;  /* 0xffffffff00297882 */ /* 0x000fe20000000000 */
[----:B------:R-:W-:Y:S01]  /*0780*/  ISETP.GE.U32.AND P0, PT, R6, UR8, PT ;  /* 0x0000000806007c0c */ /* 0x000fe2000bf06070 */
[----:B------:R-:W-:Y:S01]  /*0790*/  UMOV UR42, 0xffffffff ;  /* 0xffffffff002a7882 */ /* 0x000fe20000000000 */
[----:B------:R-:W-:Y:S01]  /*07a0*/  UMOV UR43, 0xffffffff ;  /* 0xffffffff002b7882 */ /* 0x000fe20000000000 */
[----:B------:R-:W-:Y:S02]  /*07b0*/  PRMT R0, RZ, 0x7610, R0 ;  /* 0x00007610ff007816 */ /* 0x000fe40000000000 */
[----:B------:R-:W-:-:S13]  /*07c0*/  ISETP.GE.U32.AND.EX P0, PT, R17, UR9, PT, P0 ;  /* 0x0000000911007c0c */ /* 0x000fda000bf06100 */
[----:B------:R-:W-:Y:S05]  /*07d0*/  @P0 BRA `(.L_x_4) ;  /* 0x0000000400800947 */ /* 0x000fea0003800000 */
[----:B------:R-:W-:Y:S01]  /*07e0*/  I2FP.F32.U32 R0, UR4 ;  /* 0x0000000400007c45 */ /* 0x000fe20008201000 */
[----:B------:R-:W-:Y:S01]  /*07f0*/  ULDC.64 UR16, c[0x0][0x628] ;  /* 0x00018a0000107ab9 */ /* 0x000fe20000000a00 */
[----:B------:R-:W-:Y:S01]  /*0800*/  ULDC UR6, c[0x0][0x150] ;  /* 0x0000540000067ab9 */ /* 0x000fe20000000800 */
[----:B------:R-:W-:Y:S01]  /*0810*/  ISETP.NE.U32.AND P0, PT, RZ, UR16, PT ;  /* 0x00000010ff007c0c */ /* 0x000fe2000bf05070 */
[----:B------:R-:W-:Y:S01]  /*0820*/  ULDC UR15, c[0x0][0x630] ;  /* 0x00018c00000f7ab9 */ /* 0x000fe20000000800 */
[----:B------:R-:W-:Y:S01]  /*0830*/  FMUL R0, R0, UR6 ;  /* 0x0000000600007c20 */ /* 0x000fe20008400000 */
[----:B------:R-:W-:Y:S01]  /*0840*/  R2UR UR18, R6 ;  /* 0x00000000061272ca */ /* 0x000fe200000e0000 */
[----:B------:R-:W-:Y:S01]  /*0850*/  ULDC UR20, c[0x0][0x154] ;  /* 0x0000550000147ab9 */ /* 0x000fe20000000800 */
[----:B------:R-:W-:Y:S01]  /*0860*/  ISETP.NE.AND.EX P0, PT, RZ, UR17, PT, P0 ;  /* 0x00000011ff007c0c */ /* 0x000fe2000bf05300 */
[----:B------:R0:W1:Y:S01]  /*0870*/  F2I.U32.TRUNC.NTZ R2, R0 ;  /* 0x0000000000027305 */ /* 0x000062000020f000 */
[----:B------:R-:W-:-:S02]  /*0880*/  R2UR UR19, R17 ;  /* 0x00000000111372ca */ /* 0x000fc400000e0000 */
[----:B------:R-:W-:Y:S02]  /*0890*/  R2UR UR8, R6 ;  /* 0x00000000060872ca */ /* 0x000fe400000e0000 */
[----:B------:R-:W-:-:S07]  /*08a0*/  R2UR UR9, R17 ;  /* 0x00000000110972ca */ /* 0x000fce00000e0000 */
[----:B0-----:R-:W-:Y:S08]  /*08b0*/  @!P0 BRA `(.L_x_5) ;  /* 0x0000000000308947 */ /* 0x001ff00003800000 */
[----:B------:R-:W-:Y:S01]  /*08c0*/  R2UR UR8, R6 ;  /* 0x00000000060872ca */ /* 0x000fe200000e0000 */
[----:B------:R-:W-:Y:S01]  /*08d0*/  ULDC UR6, c[0x0][0x634] ;  /* 0x00018d0000067ab9 */ /* 0x000fe20000000800 */
[----:B------:R-:W-:-:S11]  /*08e0*/  R2UR UR14, R17 ;  /* 0x00000000110e72ca */ /* 0x000fd600000e0000 */
[----:B------:R-:W-:-:S04]  /*08f0*/  UIADD3 UR6, UP0, UR8, UR6, URZ ;  /* 0x0000000608067290 */ /* 0x000fc8000ff1e03f */
[----:B------:R-:W-:-:S04]  /*0900*/  UIADD3.X UR14, URZ, UR14, URZ, UP0, !UPT ;  /* 0x0000000e3f0e7290 */ /* 0x000fc800087fe43f */
[----:B------:R-:W-:-:S04]  /*0910*/  UIMAD.WIDE.U32 UR8, UR14, UR16, URZ ;  /* 0x000000100e0872a5 */ /* 0x000fc8000f8e003f */
[----:B------:R-:W-:Y:S02]  /*0920*/  UIMAD.WIDE.U32 UR10, UP0, UR6, UR17, UR8 ;  /* 0x00000011060a72a5 */ /* 0x000fe4000f800008 */
[----:B------:R-:W-:Y:S02]  /*0930*/  UIMAD.WIDE.U32 UR8, UR6, UR16, URZ ;  /* 0x00000010060872a5 */ /* 0x000fe4000f8e003f */
[----:B------:R-:W-:Y:S02]  /*0940*/  UIADD3.X UR13, URZ, URZ, URZ, UP0, !UPT ;  /* 0x0000003f3f0d7290 */ /* 0x000fe400087fe43f */
[----:B------:R-:W-:Y:S01]  /*0950*/  UIADD3 URZ, UP0, UR9, UR10, URZ ;  /* 0x0000000a093f7290 */ /* 0x000fe2000ff1e03f */
[----:B------:R-:W-:-:S03]  /*0960*/  UMOV UR12, UR11 ;  /* 0x0000000b000c7c82 */ /* 0x000fc60008000000 */
[----:B------:R-:W-:-:S12]  /*0970*/  UIMAD.WIDE.U32.X UR8, UR14, UR17, UR12, UP0 ;  /* 0x000000110e0872a5 */ /* 0x000fd800080e040c */
.L_x_5:
[----:B------:R-:W-:Y:S01]  /*0980*/  USHF.R.U64 UR43, UR8, UR15, UR9 ;  /* 0x0000000f082b7299 */ /* 0x000fe20008001209 */
[----:B------:R-:W-:Y:S01]  /*0990*/  I2FP.F32.U32 R0, UR7 ;  /* 0x0000000700007c45 */ /* 0x000fe20008201000 */
[----:B------:R-:W-:Y:S01]  /*09a0*/  USHF.R.U32.HI UR5, URZ, UR15, UR9 ;  /* 0x0000000f3f057299 */ /* 0x000fe20008011609 */
[----:B-1----:R-:W-:Y:S01]  /*09b0*/  R2UR UR12, R2 ;  /* 0x00000000020c72ca */ /* 0x002fe200000e0000 */
[----:B------:R-:W-:Y:S02]  /*09c0*/  UIADD3 UR6, UP0, URZ, -UR43, URZ ;  /* 0x8000002b3f067290 */ /* 0x000fe4000ff1e03f */
[----:B------:R-:W-:Y:S01]  /*09d0*/  FMUL R0, R0, UR20 ;  /* 0x0000001400007c20 */ /* 0x000fe20008400000 */
[----:B------:R-:W-:Y:S01]  /*09e0*/  ULDC.64 UR8, c[0x0][0x620] ;  /* 0x0001880000087ab9 */ /* 0x000fe20000000a00 */
[----:B------:R-:W-:Y:S01]  /*09f0*/  UIADD3.X UR5, URZ, ~UR5, URZ, UP0, !UPT ;  /* 0x800000053f057290 */ /* 0x000fe200087fe43f */
[----:B------:R-:W-:Y:S01]  /*0a00*/  UMOV UR10, UR18 ;  /* 0x00000012000a7c82 */ /* 0x000fe20008000000 */
[----:B------:R-:W-:-:S02]  /*0a10*/  UMOV UR11, UR19 ;  /* 0x00000013000b7c82 */ /* 0x000fc40008000000 */
[----:B------:R-:W-:Y:S01]  /*0a20*/  UIMAD UR5, UR5, UR8, URZ ;  /* 0x00000008050572a4 */ /* 0x000fe2000f8e023f */
[----:B------:R-:W0:Y:S01]  /*0a30*/  F2I.U32.TRUNC.NTZ R0, R0 ;  /* 0x0000000000007305 */ /* 0x000e22000020f000 */
[----:B------:R-:W-:Y:S02]  /*0a40*/  UIMAD.WIDE.U32 UR10, UR6, UR8, UR10 ;  /* 0x00000008060a72a5 */ /* 0x000fe4000f8e000a */
[----:B------:R-:W-:Y:S01]  /*0a50*/  UIMAD UR6, UR6, UR9, UR5 ;  /* 0x00000009060672a4 */ /* 0x000fe2000f8e0205 */
[----:B------:R-:W-:Y:S01]  /*0a60*/  ULDC UR21, c[0x0][0x658] ;  /* 0x0001960000157ab9 */ /* 0x000fe20000000800 */
[----:B------:R-:W-:Y:S02]  /*0a70*/  UMOV UR19, 0xffffffff ;  /* 0xffffffff00137882 */ /* 0x000fe40000000000 */
[----:B------:R-:W-:Y:S01]  /*0a80*/  UIADD3 UR6, UR11, UR6, URZ ;  /* 0x000000060b067290 */ /* 0x000fe2000fffe03f */
[----:B------:R-:W-:Y:S01]  /*0a90*/  ULDC UR15, c[0x0][0x618] ;  /* 0x00018600000f7ab9 */ /* 0x000fe20000000800 */
[----:B------:R-:W-:Y:S01]  /*0aa0*/  ULDC.64 UR8, c[0x0][0x640] ;  /* 0x0001900000087ab9 */ /* 0x000fe20000000a00 */
[----:B------:R-:W-:Y:S01]  /*0ab0*/  USHF.L.U32 UR11, UR19, UR21, URZ ;  /* 0x00000015130b7299 */ /* 0x000fe2000800063f */
[----:B------:R-:W-:Y:S01]  /*0ac0*/  ISETP.NE.U32.AND P0, PT, RZ, UR8, PT ;  /* 0x00000008ff007c0c */ /* 0x000fe2000bf05070 */
[----:B------:R-:W-:-:S02]  /*0ad0*/  USHF.R.U64 UR19, UR10, UR15, UR6 ;  /* 0x0000000f0a137299 */ /* 0x000fc40008001206 */
[----:B------:R-:W-:Y:S01]  /*0ae0*/  USHF.R.U32.HI UR10, URZ, UR15, UR6 ;  /* 0x0000000f3f0a7299 */ /* 0x000fe20008011606 */
[----:B0-----:R-:W-:Y:S01]  /*0af0*/  R2UR UR14, R0 ;  /* 0x00000000000e72ca */ /* 0x001fe200000e0000 */
[----:B------:R-:W-:Y:S01]  /*0b00*/  ULDC UR17, c[0x0][0x608] ;  /* 0x0001820000117ab9 */ /* 0x000fe20000000800 */
[----:B------:R-:W-:Y:S01]  /*0b10*/  ISETP.NE.AND.EX P0, PT, RZ, UR9, PT, P0 ;  /* 0x00000009ff007c0c */ /* 0x000fe2000bf05300 */
[----:B------:R-:W-:Y:S02]  /*0b20*/  USHF.R.U64 UR23, UR19, UR17, UR10 ;  /* 0x0000001113177299 */ /* 0x000fe4000800120a */
[----:B------:R-:W-:Y:S01]  /*0b30*/  USHF.R.U32.HI UR10, URZ, UR17, UR10 ;  /* 0x000000113f0a7299 */ /* 0x000fe2000801160a */
[----:B------:R-:W-:Y:S01]  /*0b40*/  UMOV UR16, 0x1 ;  /* 0x0000000100107882 */ /* 0x000fe20000000000 */
[----:B------:R-:W-:Y:S02]  /*0b50*/  UIADD3 UR12, -UR12, URZ, URZ ;  /* 0x0000003f0c0c7290 */ /* 0x000fe4000fffe13f */
[----:B------:R-:W-:-:S02]  /*0b60*/  USHF.R.U64 UR24, UR23, UR21, UR10 ;  /* 0x0000001517187299 */ /* 0x000fc4000800120a */
[----:B------:R-:W-:Y:S01]  /*0b70*/  USHF.L.U32 UR6, UR16, UR21, URZ ;  /* 0x0000001510067299 */ /* 0x000fe2000800063f */
[----:B------:R-:W-:Y:S01]  /*0b80*/  ULDC UR13, c[0x0][0x144] ;  /* 0x00005100000d7ab9 */ /* 0x000fe20000000800 */
[----:B------:R-:W-:Y:S01]  /*0b90*/  ULDC UR5, c[0x0][0x600] ;  /* 0x0001800000057ab9 */ /* 0x000fe20000000800 */
[----:B------:R-:W-:Y:S02]  /*0ba0*/  ULOP3.LUT UR16, URZ, UR11, URZ, 0x33, !UPT ;  /* 0x0000000b3f107292 */ /* 0x000fe4000f8e333f */
[----:B------:R-:W-:Y:S02]  /*0bb0*/  USHF.R.U32.HI UR11, URZ, UR21, UR10 ;  /* 0x000000153f0b7299 */ /* 0x000fe4000801160a */
[----:B------:R-:W-:Y:S02]  /*0bc0*/  UIADD3 UR18, UR5, -0x1, URZ ;  /* 0xffffffff05127890 */ /* 0x000fe4000fffe03f */
[----:B------:R-:W-:Y:S02]  /*0bd0*/  UIADD3 UR20, -UR14, URZ, URZ ;  /* 0x0000003f0e147290 */ /* 0x000fe4000fffe13f */
[----:B------:R-:W-:Y:S01]  /*0be0*/  UIMAD UR4, UR13, UR12, UR4 ;  /* 0x0000000c0d0472a4 */ /* 0x000fe2000f8e0204 */
[----:B------:R-:W-:Y:S01]  /*0bf0*/  ULDC UR25, c[0x0][0x148] ;  /* 0x0000520000197ab9 */ /* 0x000fe20000000800 */
[----:B------:R-:W-:Y:S01]  /*0c00*/  ULDC UR21, c[0x0][0x648] ;  /* 0x0001920000157ab9 */ /* 0x000fe20000000800 */
[----:B------:R-:W-:Y:S01]  /*0c10*/  ULDC UR22, c[0x0][0x638] ;  /* 0x00018e0000167ab9 */ /* 0x000fe20000000800 */
[----:B------:R-:W-:Y:S01]  /*0c20*/  UMOV UR10, UR24 ;  /* 0x00000018000a7c82 */ /* 0x000fe20008000000 */
[----:B------:R-:W-:Y:S07]  /*0c30*/  @!P0 BRA `(.L_x_6) ;  /* 0x0000000000308947 */ /* 0x000fee0003800000 */
[----:B------:R-:W-:Y:S02]  /*0c40*/  ULDC UR14, c[0x0][0x64c] ;  /* 0x00019300000e7ab9 */ /* 0x000fe40000000800 */
        /* <DEDUP_REMOVED lines=8> */
[----:B------:R-:W-:-:S07]  /*0cd0*/  UIMAD.WIDE.U32.X UR8, UR17, UR9, UR14, UP0 ;  /* 0x00000009110872a5 */ /* 0x000fce00080e040e */
[----:B------:R-:W-:Y:S01]  /*0ce0*/  UMOV UR10, UR8 ;  /* 0x00000008000a7c82 */ /* 0x000fe20008000000 */
[----:B------:R-:W-:-:S05]  /*0cf0*/  UMOV UR11, UR9 ;  /* 0x00000009000b7c82 */ /* 0x000fca0008000000 */
.L_x_6:
[----:B------:R-:W-:Y:S01]  /*0d00*/  UISETP.NE.AND UP0, UPT, UR45, URZ, UPT ;  /* 0x0000003f2d00728c */ /* 0x000fe2000bf05270 */
[----:B------:R-:W-:Y:S01]  /*0d10*/  IMAD.MOV.U32 R0, RZ, RZ, 0x1 ;  /* 0x00000001ff007424 */ /* 0x000fe200078e00ff */
[----:B------:R-:W-:Y:S02]  /*0d20*/  USHF.R.U64 UR8, UR10, UR21, UR11 ;  /* 0x000000150a087299 */ /* 0x000fe4000800120b */
[----:B------:R-:W-:Y:S02]  /*0d30*/  ULOP3.LUT UR16, UR23, UR16, URZ, 0xc0, !UPT ;  /* 0x0000001017107292 */ /* 0x000fe4000f8ec03f */
[----:B------:R-:W-:Y:S02]  /*0d40*/  ULOP3.LUT UR18, UR19, UR18, URZ, 0xc0, !UPT ;  /* 0x0000001213127292 */ /* 0x000fe4000f8ec03f */
[----:B------:R-:W-:-:S03]  /*0d50*/  UIMAD UR16, UR6, UR8, UR16 ;  /* 0x00000008061072a4 */ /* 0x000fc6000f8e0210 */
[----:B------:R-:W-:Y:S02]  /*0d60*/  @UP0 UIMAD UR4, UR25, UR20, UR7 ;  /* 0x00000014190402a4 */ /* 0x000fe4000f8e0207 */
[----:B------:R-:W-:-:S04]  /*0d70*/  UIADD3 UR7, -UR8, URZ, URZ ;  /* 0x0000003f08077290 */ /* 0x000fc8000fffe13f */
[----:B------:R-:W-:-:S03]  /*0d80*/  UIMAD UR6, UR7, UR22, UR24 ;  /* 0x00000016070672a4 */ /* 0x000fc6000f8e0218 */
[----:B------:R-:W-:Y:S01]  /*0d90*/  ULDC UR7, c[0x0][0x610] ;  /* 0x0001840000077ab9 */ /* 0x000fe20000000800 */
[----:B------:R-:W-:Y:S02]  /*0da0*/  UIMAD UR6, UR6, UR5, UR18 ;  /* 0x00000005060672a4 */ /* 0x000fe4000f8e0212 */
[----:B------:R-:W-:-:S04]  /*0db0*/  UIMAD UR4, UR16, UR7, UR4 ;  /* 0x00000007100472a4 */ /* 0x000fc8000f8e0204 */
[----:B------:R-:W-:Y:S02]  /*0dc0*/  USEL UR42, UR6, UR4, !UP0 ;  /* 0x00000004062a7287 */ /* 0x000fe4000c000000 */
[----:B------:R-:W-:-:S12]  /*0dd0*/  USEL UR41, UR4, UR6, !UP0 ;  /* 0x0000000604297287 */ /* 0x000fd8000c000000 */
.L_x_4:
[----:B------:R-:W-:-:S08]  /*0de0*/  NOP ;  /* 0x0000000000007918 */ /* 0x000fd00000000000 */
[----:B------:R-:W0:Y:S02]  /*0df0*/  USETMAXREG.TRY_ALLOC.CTAPOOL UP0, 0xf0 ;  /* 0x000000f0000079c8 */ /* 0x000e240008000600 */
[----:B0-----:R-:W-:-:S13]  /*0e00*/  PLOP3.LUT P0, PT, PT, PT, UP0, 0x80, 0x0 ;  /* 0x000000000000781c */ /* 0x001fda0003f0f008 */
[----:B------:R-:W-:Y:S05]  /*0e10*/  @!P0 BRA `(.L_x_4) ;  /* 0xfffffffc00f08947 */ /* 0x000fea000383ffff */
[----:B------:R-:W-:Y:S01]  /*0e20*/  ULDC.64 UR4, c[0x0][0x598] ;  /* 0x0001660000047ab9 */ /* 0x000fe20000000a00 */
[----:B------:R-:W-:Y:S01]  /*0e30*/  ULDC.64 UR36, c[0x0][0x208] ;  /* 0x0000820000247ab9 */ /* 0x000fe20000000a00 */
[----:B------:R-:W-:-:S04]  /*0e40*/  ISETP.NE.U32.AND P0, PT, RZ, UR4, PT ;  /* 0x00000004ff007c0c */ /* 0x000fc8000bf05070 */
[----:B------:R-:W-:-:S13]  /*0e50*/  ISETP.NE.AND.EX P0, PT, RZ, UR5, PT, P0 ;  /* 0x00000005ff007c0c */ /* 0x000fda000bf05300 */
[----:B------:R-:W-:Y:S05]  /*0e60*/  @!P0 BRA `(.L_x_7) ;  /* 0x00000000001c8947 */ /* 0x000fea0003800000 */
[----:B------:R-:W0:Y:S02]  /*0e70*/  LDC.64 R2, c[0x0][0x598] ;  /* 0x00016600ff027b82 */ /* 0x000e240000000a00 */
[----:B0-----:R-:W2:Y:S02]  /*0e80*/  LDG.E.64 R2, desc[UR36][R2.64] ;  /* 0x0000002402027981 */ /* 0x001ea4000c1e1b00 */
[----:B--2---:R-:W-:-:S04]  /*0e90*/  ISETP.NE.U32.AND P0, PT, R2, RZ, PT ;  /* 0x000000ff0200720c */ /* 0x004fc80003f05070 */
[----:B------:R-:W-:-:S13]  /*0ea0*/  ISETP.NE.AND.EX P0, PT, R3, RZ, PT, P0 ;  /* 0x000000ff0300720c */ /* 0x000fda0003f05300 */
[----:B------:R-:W-:Y:S05]  /*0eb0*/  @!P0 BRA `(.L_x_7) ;  /* 0x0000000000088947 */ /* 0x000fea0003800000 */
[----:B------:R0:W5:Y:S01]  /*0ec0*/  LD.E R2, desc[UR36][R2.64] ;  /* 0x0000002402027980 */ /* 0x000162000c101900 */
[----:B------:R-:W-:Y:S05]  /*0ed0*/  BRA `(.L_x_8) ;  /* 0x0000000000247947 */ /* 0x000fea0003800000 */
.L_x_7:
[----:B------:R-:W-:Y:S02]  /*0ee0*/  ULDC.64 UR4, c[0x0][0x588] ;  /* 0x0001620000047ab9 */ /* 0x000fe40000000a00 */
[----:B------:R-:W-:-:S04]  /*0ef0*/  ISETP.NE.U32.AND P0, PT, RZ, UR4, PT ;  /* 0x00000004ff007c0c */ /* 0x000fc8000bf05070 */
[----:B------:R-:W-:-:S13]  /*0f00*/  ISETP.NE.AND.EX P0, PT, RZ, UR5, PT, P0 ;  /* 0x00000005ff007c0c */ /* 0x000fda000bf05300 */
[----:B------:R-:W-:Y:S05]  /*0f10*/  @!P0 BRA `(.L_x_9) ;  /* 0x00000000000c8947 */ /* 0x000fea0003800000 */
[----:B------:R-:W0:Y:S02]  /*0f20*/  LDC.64 R2, c[0x0][0x588] ;  /* 0x00016200ff027b82 */ /* 0x000e240000000a00 */
[----:B0-----:R1:W5:Y:S01]  /*0f30*/  LDG.E R2, desc[UR36][R2.64] ;  /* 0x0000002402027981 */ /* 0x001362000c1e1900 */
[----:B------:R-:W-:Y:S05]  /*0f40*/  BRA `(.L_x_8) ;  /* 0x0000000000087947 */ /* 0x000fea0003800000 */
.L_x_9:
[----:B------:R-:W-:Y:S02]  /*0f50*/  ULDC UR4, c[0x0][0x580] ;  /* 0x0001600000047ab9 */ /* 0x000fe40000000800 */
[----:B------:R-:W-:-:S07]  /*0f60*/  MOV R2, UR4 ;  /* 0x0000000400027c02 */ /* 0x000fce0008000f00 */
.L_x_8:
[----:B------:R-:W-:Y:S02]  /*0f70*/  ULDC.64 UR4, c[0x0][0x5a0] ;  /* 0x0001680000047ab9 */ /* 0x000fe40000000a00 */
[----:B------:R-:W-:-:S04]  /*0f80*/  ISETP.NE.U32.AND P0, PT, RZ, UR4, PT ;  /* 0x00000004ff007c0c */ /* 0x000fc8000bf05070 */
[----:B------:R-:W-:-:S13]  /*0f90*/  ISETP.NE.AND.EX P0, PT, RZ, UR5, PT, P0 ;  /* 0x00000005ff007c0c */ /* 0x000fda000bf05300 */
[----:B------:R-:W-:Y:S05]  /*0fa0*/  @!P0 BRA `(.L_x_10) ;  /* 0x00000000001c8947 */ /* 0x000fea0003800000 */
[----:B------:R-:W2:Y:S02]  /*0fb0*/  LDC.64 R4, c[0x0][0x5a0] ;  /* 0x00016800ff047b82 */ /* 0x000ea40000000a00 */
[----:B--2---:R-:W2:Y:S02]  /*0fc0*/  LDG.E.64 R4, desc[UR36][R4.64] ;  /* 0x0000002404047981 */ /* 0x004ea4000c1e1b00 */
[----:B--2---:R-:W-:-:S04]  /*0fd0*/  ISETP.NE.U32.AND P0, PT, R4, RZ, PT ;  /* 0x000000ff0400720c */ /* 0x004fc80003f05070 */
[----:B------:R-:W-:-:S13]  /*0fe0*/  ISETP.NE.AND.EX P0, PT, R5, RZ, PT, P0 ;  /* 0x000000ff0500720c */ /* 0x000fda0003f05300 */
[----:B------:R-:W-:Y:S05]  /*0ff0*/  @!P0 BRA `(.L_x_10) ;  /* 0x0000000000088947 */ /* 0x000fea0003800000 */
[----:B------:R2:W5:Y:S01]  /*1000*/  LD.E R16, desc[UR36][R4.64] ;  /* 0x0000002404107980 */ /* 0x000562000c101900 */
[----:B------:R-:W-:Y:S05]  /*1010*/  BRA `(.L_x_11) ;  /* 0x0000000000247947 */ /* 0x000fea0003800000 */
.L_x_10:
[----:B------:R-:W-:Y:S02]  /*1020*/  ULDC.64 UR4, c[0x0][0x590] ;  /* 0x0001640000047ab9 */ /* 0x000fe40000000a00 */
[----:B------:R-:W-:-:S04]  /*1030*/  ISETP.NE.U32.AND P0, PT, RZ, UR4, PT ;  /* 0x00000004ff007c0c */ /* 0x000fc8000bf05070 */
[----:B------:R-:W-:-:S13]  /*1040*/  ISETP.NE.AND.EX P0, PT, RZ, UR5, PT, P0 ;  /* 0x00000005ff007c0c */ /* 0x000fda000bf05300 */
[----:B------:R-:W-:Y:S05]  /*1050*/  @!P0 BRA `(.L_x_12) ;  /* 0x00000000000c8947 */ /* 0x000fea0003800000 */
[----:B------:R-:W2:Y:S02]  /*1060*/  LDC.64 R4, c[0x0][0x590] ;  /* 0x00016400ff047b82 */ /* 0x000ea40000000a00 */
[----:B--2---:R3:W5:Y:S01]  /*1070*/  LDG.E R16, desc[UR36][R4.64] ;  /* 0x0000002404107981 */ /* 0x004762000c1e1900 */
[----:B------:R-:W-:Y:S05]  /*1080*/  BRA `(.L_x_11) ;  /* 0x0000000000087947 */ /* 0x000fea0003800000 */
.L_x_12:
[----:B------:R-:W-:Y:S02]  /*1090*/  ULDC UR4, c[0x0][0x584] ;  /* 0x0001610000047ab9 */ /* 0x000fe40000000800 */
[----:B------:R-:W-:-:S07]  /*10a0*/  IMAD.U32 R16, RZ, RZ, UR4 ;  /* 0x00000004ff107e24 */ /* 0x000fce000f8e00ff */
.L_x_11:
[----:B------:R-:W-:-:S13]  /*10b0*/  LOP3.LUT P0, RZ, R0, 0xff, RZ, 0xc0, !PT ;  /* 0x000000ff00ff7812 */ /* 0x000fda000780c0ff */
[----:B------:R-:W-:Y:S05]  /*10c0*/  @!P0 EXIT ;  /* 0x000000000000894d */ /* 0x000fea0003800000 */
[----:B------:R-:W-:Y:S01]  /*10d0*/  ULDC UR4, c[0x0][0x28c] ;  /* 0x0000a30000047ab9 */ /* 0x000fe20000000800 */
[----:B------:R-:W-:Y:S01]  /*10e0*/  UMOV UR38, URZ ;  /* 0x0000003f00267c82 */ /* 0x000fe20008000000 */
[----:B------:R-:W-:Y:S01]  /*10f0*/  UIADD3 UR4, UR4, 0x1f, URZ ;  /* 0x0000001f04047890 */ /* 0x000fe2000fffe03f */
[----:B------:R-:W-:-:S03]  /*1100*/  UMOV UR39, URZ ;  /* 0x0000003f00277c82 */ /* 0x000fc60008000000 */
[----:B------:R-:W-:-:S04]  /*1110*/  USHF.R.S32.HI UR5, URZ, 0x1f, UR4 ;  /* 0x0000001f3f057899 */ /* 0x000fc80008011404 */
[----:B------:R-:W-:-:S04]  /*1120*/  ULEA.HI UR5, UR5, UR4, URZ, 0x5 ;  /* 0x0000000405057291 */ /* 0x000fc8000f8f283f */
[----:B------:R-:W-:-:S12]  /*1130*/  USHF.R.S32.HI UR44, URZ, 0x5, UR5 ;  /* 0x000000053f2c7899 */ /* 0x000fd80008011405 */
.L_x_540:
[----:B------:R-:W4:Y:S01]  /*1140*/  S2R R0, SR_TID.X ;  /* 0x0000000000007919 */ /* 0x000f220000002100 */
[----:B------:R-:W0:Y:S01]  /*1150*/  S2UR UR6, SR_CgaCtaId ;  /* 0x00000000000679c3 */ /* 0x000e220000008800 */
[----:B------:R-:W-:Y:S02]  /*1160*/  UMOV UR46, 0x400 ;  /* 0x00000400002e7882 */ /* 0x000fe40000000000 */
[----:B0-----:R-:W-:Y:S01]  /*1170*/  ULEA UR46, UR6, UR46, 0x18 ;  /* 0x0000002e062e7291 */ /* 0x001fe2000f8ec03f */
[----:B----4-:R-:W-:-:S04]  /*1180*/  LOP3.LUT R0, R0, 0x80, RZ, 0xc0, !PT ;  /* 0x0000008000007812 */ /* 0x010fc800078ec0ff */
[----:B------:R-:W-:-:S06]  /*1190*/  SHF.R.U32.HI R0, RZ, 0x7, R0 ;  /* 0x00000007ff007819 */ /* 0x000fcc0000011600 */
[----:B------:R-:W0:Y:S02]  /*11a0*/  SHFL.IDX PT, R0, R0, RZ, 0x1f ;  /* 0x00001fff00007589 */ /* 0x000e2400000e0000 */
[----:B0-----:R-:W-:-:S13]  /*11b0*/  R2UR UR4, R0 ;  /* 0x00000000000472ca */ /* 0x001fda00000e0000 */
[----:B------:R-:W-:-:S04]  /*11c0*/  ULEA.HI UR5, UR4, UR4, URZ, 0x1 ;  /* 0x0000000404057291 */ /* 0x000fc8000f8f083f */
[----:B------:R-:W-:-:S04]  /*11d0*/  ULOP3.LUT UR5, UR5, 0x7fffe, URZ, 0xc0, !UPT ;  /* 0x0007fffe05057892 */ /* 0x000fc8000f8ec03f */
[----:B------:R-:W-:-:S03]  /*11e0*/  UIADD3 UR5, UR4, -UR5, URZ ;  /* 0x8000000504057290 */ /* 0x000fc6000fffe03f */
[----:B------:R-:W-:Y:S01]  /*11f0*/  ULDC UR4, c[0x0][0x28c] ;  /* 0x0000a30000047ab9 */ /* 0x000fe20000000800 */
[----:B------:R-:W-:Y:S01]  /*1200*/  ULEA UR5, UR5, UR46, 0xd ;  /* 0x0000002e05057291 */ /* 0x000fe2000f8e683f */
[----:B------:R-:W-:-:S03]  /*1210*/  ISETP.LT.AND P0, PT, RZ, UR4, PT ;  /* 0x00000004ff007c0c */ /* 0x000fc6000bf01270 */
[----:B------:R-:W-:-:S04]  /*1220*/  UIADD3 UR5, UR5, 0x180, URZ ;  /* 0x0000018005057890 */ /* 0x000fc8000fffe03f */
[----:B------:R-:W-:-:S04]  /*1230*/  USHF.R.U32.HI UR5, URZ, 0x4, UR5 ;  /* 0x000000043f057899 */ /* 0x000fc80008011605 */
[----:B------:R-:W-:Y:S02]  /*1240*/  ULOP3.LUT UR47, UR5, 0x3fff, URZ, 0xc0, !UPT ;  /* 0x00003fff052f7892 */ /* 0x000fe4000f8ec03f */
[----:B-123--:R-:W-:Y:S10]  /*1250*/  @P0 BRA `(.L_x_13) ;  /* 0x0000000000400947 */ /* 0x00eff40003800000 */
[----:B------:R-:W-:Y:S01]  /*1260*/  MOV R0, 0x0 ;  /* 0x0000000000007802 */ /* 0x000fe20000000f00 */
[----:B------:R-:W-:Y:S01]  /*1270*/  ULDC.64 UR4, c[0x4][0x68] ;  /* 0x01001a0000047ab9 */ /* 0x000fe20000000a00 */
[----:B------:R-:W-:Y:S01]  /*1280*/  ULDC.64 UR6, c[0x4][0x8] ;  /* 0x0100020000067ab9 */ /* 0x000fe20000000a00 */
[----:B--23--:R-:W-:Y:S01]  /*1290*/  IMAD.U32 R4, RZ, RZ, UR4 ;  /* 0x00000004ff047e24 */ /* 0x00cfe2000f8e00ff */
[----:B------:R0:W2:Y:S01]  /*12a0*/  LDC.64 R14, c[0x4][R0] ;  /* 0x01000000000e7b82 */ /* 0x0000a20000000a00 */
[----:B------:R-:W-:Y:S01]  /*12b0*/  IMAD.U32 R5, RZ, RZ, UR5 ;  /* 0x00000005ff057e24 */ /* 0x000fe2000f8e00ff */
[----:B------:R-:W-:Y:S01]  /*12c0*/  ULDC.64 UR4, c[0x4][0x70] ;  /* 0x01001c0000047ab9 */ /* 0x000fe20000000a00 */
[----:B------:R-:W-:Y:S02]  /*12d0*/  IMAD.U32 R10, RZ, RZ, UR6 ;  /* 0x00000006ff0a7e24 */ /* 0x000fe4000f8e00ff */
[----:B------:R-:W-:Y:S02]  /*12e0*/  IMAD.U32 R6, RZ, RZ, UR4 ;  /* 0x00000004ff067e24 */ /* 0x000fe4000f8e00ff */
[----:B------:R-:W-:-:S02]  /*12f0*/  IMAD.U32 R7, RZ, RZ, UR5 ;  /* 0x00000005ff077e24 */ /* 0x000fc4000f8e00ff */
[----:B------:R-:W-:Y:S02]  /*1300*/  IMAD.U32 R11, RZ, RZ, UR7 ;  /* 0x00000007ff0b7e24 */ /* 0x000fe4000f8e00ff */
[----:B------:R-:W-:Y:S02]  /*1310*/  IMAD.MOV.U32 R8, RZ, RZ, 0x1e1 ;  /* 0x000001e1ff087424 */ /* 0x000fe400078e00ff */
[----:B------:R-:W-:Y:S02]  /*1320*/  IMAD.MOV.U32 R12, RZ, RZ, 0x1 ;  /* 0x00000001ff0c7424 */ /* 0x000fe400078e00ff */
[----:B0-----:R-:W-:-:S07]  /*1330*/  IMAD.MOV.U32 R13, RZ, RZ, RZ ;  /* 0x000000ffff0d7224 */ /* 0x001fce00078e00ff */
[----:B------:R-:W-:-:S07]  /*1340*/  LEPC R20, `(.L_x_13) ;  /* 0x000000001014794e */ /* 0x000fce0000000000 */
[----:B-12--5:R-:W-:Y:S05]  /*1350*/  CALL.ABS.NOINC R14 ;  /* 0x000000000e007343 */ /* 0x026fea0003c00000 */
.L_x_13:
[----:B------:R-:W-:-:S06]  /*1360*/  ULOP3.LUT UR4, UR40, 0x1, URZ, 0xfc, !UPT ;  /* 0x0000000128047892 */ /* 0x000fcc000f8efc3f */
[----:B------:R-:W-:-:S05]  /*1370*/  IMAD.U32 R0, RZ, RZ, UR4 ;  /* 0x00000004ff007e24 */ /* 0x000fca000f8e00ff */
[----:B------:R-:W-:-:S13]  /*1380*/  ISETP.NE.AND P0, PT, R0, 0x3, PT ;  /* 0x000000030000780c */ /* 0x000fda0003f05270 */
[----:B------:R-:W-:Y:S05]  /*1390*/  @!P0 BRA `(.L_x_14) ;  /* 0x0000000000048947 */ /* 0x000fea0003800000 */
[----:B------:R-:W-:Y:S01]  /*13a0*/  BPT.TRAP 0x1 ;  /* 0x000000040000795c */ /* 0x000fe20000300000 */
.L_x_14:
[----:B-1----:R-:W-:Y:S01]  /*13b0*/  IMAD.U32 R3, RZ, RZ, UR39 ;  /* 0x00000027ff037e24 */ /* 0x002fe2000f8e00ff */
[----:B------:R-:W-:-:S04]  /*13c0*/  MOV R0, UR38 ;  /* 0x0000002600007c02 */ /* 0x000fc80008000f00 */
[----:B------:R-:W-:Y:S02]  /*13d0*/  LEA R3, R3, UR46, 0x3 ;  /* 0x0000002e03037c11 */ /* 0x000fe4000f8e18ff */
[----:B------:R-:W-:-:S04]  /*13e0*/  SHF.L.U32 R0, R0, 0x1f, RZ ;  /* 0x0000001f00007819 */ /* 0x000fc800000006ff */
[----:B------:R0:W1:Y:S01]  /*13f0*/  SYNCS.PHASECHK.TRANS64.TRYWAIT P1, [R3+URZ], R0 ;  /* 0x00000000030075a7 */ /* 0x000062000802017f */
[----:B------:R-:W-:Y:S05]  /*1400*/  @!P0 BRA `(.L_x_15) ;  /* 0x0000000000048947 */ /* 0x000fea0003800000 */
[----:B------:R-:W-:Y:S01]  /*1410*/  BPT.TRAP 0x1 ;  /* 0x000000040000795c */ /* 0x000fe20000300000 */
.L_x_15:
[----:B-1----:R-:W-:Y:S05]  /*1420*/  @P1 BRA `(.L_x_16) ;  /* 0x0000000000081947 */ /* 0x002fea0003800000 */
[----:B------:R-:W1:Y:S02]  /*1430*/  SYNCS.PHASECHK.TRANS64.TRYWAIT P1, [R3+URZ], R0 ;  /* 0x00000000030075a7 */ /* 0x000e64000802017f */
[----:B-1----:R-:W-:Y:S05]  /*1440*/  @!P1 BRA `(.L_x_17) ;  /* 0x0000019800cc9947 */ /* 0x002fea0003800000 */
.L_x_16:
[----:B------:R-:W-:-:S04]  /*1450*/  UISETP.LT.AND UP0, UPT, UR44, 0x1, UPT ;  /* 0x000000012c00788c */ /* 0x000fc8000bf01270 */
[----:B------:R-:W-:-:S04]  /*1460*/  USEL UR4, UR44, 0x1, UP0 ;  /* 0x000000012c047887 */ /* 0x000fc80008000000 */
[----:B------:R-:W-:-:S06]  /*1470*/  UIADD3 UR4, UR44, -UR4, URZ ;  /* 0x800000042c047290 */ /* 0x000fcc000fffe03f */
[----:B01----:R-:W-:Y:S02]  /*1480*/  IMAD.U32 R0, RZ, RZ, UR4 ;  /* 0x00000004ff007e24 */ /* 0x003fe4000f8e00ff */
[----:B------:R-:W-:Y:S01]  /*1490*/  IMAD.U32 R3, RZ, RZ, UR4 ;  /* 0x00000004ff037e24 */ /* 0x000fe2000f8e00ff */
[----:B------:R-:W-:Y:S05]  /*14a0*/  WARPSYNC.ALL ;  /* 0x0000000000007948 */ /* 0x000fea0003800000 */
[----:B------:R-:W-:Y:S01]  /*14b0*/  ISETP.GE.AND P1, PT, R0, 0x1, PT ;  /* 0x000000010000780c */ /* 0x000fe20003f26270 */
[----:B------:R-:W-:Y:S01]  /*14c0*/  UIADD3 UR46, UR46, 0x30180, URZ ;  /* 0x000301802e2e7890 */ /* 0x000fe2000fffe03f */
[----:B------:R-:W-:Y:S01]  /*14d0*/  WARPGROUP.ARRIVE ;  /* 0x00000000000079c5 */ /* 0x000fe20000000000 */
[----:B------:R-:W-:Y:S01]  /*14e0*/  ULOP3.LUT UR4, UR47, 0x10000, URZ, 0xfc, !UPT ;  /* 0x000100002f047892 */ /* 0x000fe2000f8efc3f */
[----:B------:R0:W-:Y:S01]  /*14f0*/  STL [R1+0x2c8], R17 ;  /* 0x0002c81101007387 */ /* 0x0001e20000100800 */
[----:B------:R-:W-:-:S02]  /*1500*/  USHF.R.U32.HI UR46, URZ, 0x4, UR46 ;  /* 0x000000043f2e7899 */ /* 0x000fc4000801162e */
[----:B------:R-:W-:Y:S01]  /*1510*/  ULEA UR6, UR39, UR4, 0xb ;  /* 0x0000000427067291 */ /* 0x000fe2000f8e583f */
[----:B-----5:R1:W-:Y:S01]  /*1520*/  STL [R1+0x2c4], R16 ;  /* 0x0002c41001007387 */ /* 0x0203e20000100800 */
[----:B------:R-:W-:Y:S01]  /*1530*/  ULOP3.LUT UR5, UR46, 0x3fff, URZ, 0xc0, !UPT ;  /* 0x00003fff2e057892 */ /* 0x000fe2000f8ec03f */
[----:B------:R-:W-:Y:S01]  /*1540*/  UMOV UR9, 0x40000040 ;  /* 0x4000004000097882 */ /* 0x000fe20000000000 */
[----:B------:R-:W-:Y:S02]  /*1550*/  UMOV UR11, 0x40000040 ;  /* 0x40000040000b7882 */ /* 0x000fe40000000000 */
[----:B------:R-:W-:Y:S01]  /*1560*/  ULOP3.LUT UR5, UR5, 0x10000, URZ, 0xfc, !UPT ;  /* 0x0001000005057892 */ /* 0x000fe2000f8efc3f */
[----:B------:R4:W-:Y:S01]  /*1570*/  STL [R1+0x2c0], R3 ;  /* 0x0002c00301007387 */ /* 0x0009e20000100800 */
[----:B------:R-:W-:Y:S02]  /*1580*/  UMOV UR8, UR6 ;  /* 0x0000000600087c82 */ /* 0x000fe40008000000 */
[----:B------:R-:W-:Y:S01]  /*1590*/  ULEA UR7, UR39, UR5, 0xb ;  /* 0x0000000527077291 */ /* 0x000fe2000f8e583f */
[----:B------:R4:W-:Y:S06]  /*15a0*/  STL [R1+0x2bc], R2 ;  /* 0x0002bc0201007387 */ /* 0x0009ec0000100800 */
[----:B------:R-:W-:-:S02]  /*15b0*/  UMOV UR10, UR7 ;  /* 0x00000007000a7c82 */ /* 0x000fc40008000000 */
[----:B------:R-:W-:Y:S01]  /*15c0*/  HGMMA.64x256x8.F32.TF32 R24, gdesc[UR8], RZ, !UPT, gsb0 ;  /* 0x07e00000081879f0 */ /* 0x000fe2000c0028ff */
[----:B------:R-:W-:Y:S01]  /*15d0*/  UIADD3 UR8, UR6, 0x400, URZ ;  /* 0x0000040006087890 */ /* 0x000fe2000fffe03f */
[----:B------:R-:W-:Y:S01]  /*15e0*/  UMOV UR9, 0x40000040 ;  /* 0x4000004000097882 */ /* 0x000fe20000000000 */
[----:B------:R-:W-:Y:S02]  /*15f0*/  WARPGROUP.DEPBAR.LE gsb0, 0x0 ;  /* 0x00008000000079c5 */ /* 0x000fe40000010000 */
[----:B------:R-:W-:Y:S01]  /*1600*/  STL.64 [R1], R24 ;  /* 0x0000001801007387 */ /* 0x000fe20000100a00 */
[----:B------:R-:W-:Y:S01]  /*1610*/  IMAD.MOV.U32 R235, RZ, RZ, R46 ;  /* 0x000000ffffeb7224 */ /* 0x000fe200078e002e */
[----:B------:R-:W-:Y:S01]  /*1620*/  MOV R225, R56 ;  /* 0x0000003800e17202 */ /* 0x000fe20000000f00 */
[----:B------:R-:W-:Y:S01]  /*1630*/  IMAD.MOV.U32 R234, RZ, RZ, R47 ;  /* 0x000000ffffea7224 */ /* 0x000fe200078e002f */
[----:B------:R-:W-:Y:S01]  /*1640*/  STL.64 [R1+0x8], R26 ;  /* 0x0000081a01007387 */ /* 0x000fe20000100a00 */
        /* <DEDUP_REMOVED lines=28> */
[----:B------:R-:W-:-:S02]  /*1810*/  IMAD.MOV.U32 R218, RZ, RZ, R63 ;  /* 0x000000ffffda7224 */ /* 0x000fc400078e003f */
[----:B------:R-:W-:Y:S01]  /*1820*/  IMAD.MOV.U32 R217, RZ, RZ, R64 ;  /* 0x000000ffffd97224 */ /* 0x000fe200078e0040 */
[----:B------:R-:W-:Y:S01]  /*1830*/  STL.64 [R1+0x48], R42 ;  /* 0x0000482a01007387 */ /* 0x000fe20000100a00 */
[----:B------:R-:W-:Y:S02]  /*1840*/  IMAD.MOV.U32 R216, RZ, RZ, R65 ;  /* 0x000000ffffd87224 */ /* 0x000fe400078e0041 */
[----:B------:R-:W-:Y:S01]  /*1850*/  IMAD.MOV.U32 R215, RZ, RZ, R66 ;  /* 0x000000ffffd77224 */ /* 0x000fe200078e0042 */
[----:B------:R4:W-:Y:S01]  /*1860*/  STL.64 [R1+0x50], R44 ;  /* 0x0000502c01007387 */ /* 0x0009e20000100a00 */
[----:B------:R-:W-:Y:S02]  /*1870*/  IMAD.MOV.U32 R214, RZ, RZ, R67 ;  /* 0x000000ffffd67224 */ /* 0x000fe400078e0043 */
[----:B------:R-:W-:Y:S01]  /*1880*/  IMAD.MOV.U32 R152, RZ, RZ, R68 ;  /* 0x000000ffff987224 */ /* 0x000fe200078e0044 */
[----:B------:R-:W-:Y:S01]  /*1890*/  STL [R1+0x580], R162 ;  /* 0x000580a201007387 */ /* 0x000fe20000100800 */
[----:B------:R-:W-:-:S02]  /*18a0*/  IMAD.MOV.U32 R154, RZ, RZ, R70 ;  /* 0x000000ffff9a7224 */ /* 0x000fc400078e0046 */
[----:B------:R-:W-:Y:S02]  /*18b0*/  IMAD.MOV.U32 R155, RZ, RZ, R71 ;  /* 0x000000ffff9b7224 */ /* 0x000fe400078e0047 */
[----:B------:R-:W-:Y:S02]  /*18c0*/  IMAD.MOV.U32 R156, RZ, RZ, R72 ;  /* 0x000000ffff9c7224 */ /* 0x000fe400078e0048 */
[----:B------:R-:W-:Y:S02]  /*18d0*/  IMAD.MOV.U32 R157, RZ, RZ, R73 ;  /* 0x000000ffff9d7224 */ /* 0x000fe400078e0049 */
[----:B------:R-:W-:Y:S02]  /*18e0*/  IMAD.MOV.U32 R158, RZ, RZ, R74 ;  /* 0x000000ffff9e7224 */ /* 0x000fe400078e004a */
[----:B------:R-:W-:Y:S02]  /*18f0*/  IMAD.MOV.U32 R159, RZ, RZ, R75 ;  /* 0x000000ffff9f7224 */ /* 0x000fe400078e004b */
        /* <DEDUP_REMOVED lines=54> */
[----:B0-----:R-:W-:-:S02]  /*1c60*/  IMAD.MOV.U32 R17, RZ, RZ, R135 ;  /* 0x000000ffff117224 */ /* 0x001fc400078e0087 */
[----:B-1----:R-:W-:Y:S02]  /*1c70*/  IMAD.MOV.U32 R16, RZ, RZ, R136 ;  /* 0x000000ffff107224 */ /* 0x002fe400078e0088 */
        /* <DEDUP_REMOVED lines=9> */
[----:B--23--:R-:W-:Y:S02]  /*1d10*/  IMAD.MOV.U32 R5, RZ, RZ, R147 ;  /* 0x000000ffff057224 */ /* 0x00cfe400078e0093 */
[----:B------:R-:W-:-:S02]  /*1d20*/  IMAD.MOV.U32 R4, RZ, RZ, R148 ;  /* 0x000000ffff047224 */ /* 0x000fc400078e0094 */
[----:B----4-:R-:W-:Y:S02]  /*1d30*/  IMAD.MOV.U32 R3, RZ, RZ, R149 ;  /* 0x000000ffff037224 */ /* 0x010fe400078e0095 */
[----:B------:R-:W-:Y:S02]  /*1d40*/  IMAD.MOV.U32 R2, RZ, RZ, R150 ;  /* 0x000000ffff027224 */ /* 0x000fe400078e0096 */
[----:B------:R-:W-:Y:S02]  /*1d50*/  IMAD.MOV.U32 R0, RZ, RZ, R151 ;  /* 0x000000ffff007224 */ /* 0x000fe400078e0097 */
[----:B------:R-:W-:-:S06]  /*1d60*/  WARPGROUP.ARRIVE ;  /* 0x00000000000079c5 */ /* 0x000fcc0000000000 */
[----:B------:R-:W-:Y:S03]  /*1d70*/  HGMMA.64x256x8.F32.TF32 R24, gdesc[UR8], RZ, !UPT, gsb0 ;  /* 0x07e00000081879f0 */ /* 0x000fe6000c0028ff */
[----:B------:R-:W-:Y:S02]  /*1d80*/  WARPGROUP.DEPBAR.LE gsb0, 0x0 ;  /* 0x00008000000079c5 */ /* 0x000fe40000010000 */
[----:B------:R-:W-:Y:S04]  /*1d90*/  STL.64 [R1+0x578], R150 ;  /* 0x0005789601007387 */ /* 0x000fe80000100a00 */
        /* <DEDUP_REMOVED lines=20> */
[----:B------:R0:W-:Y:S04]  /*1ee0*/  STL.64 [R1+0x4d0], R108 ;  /* 0x0004d06c01007387 */ /* 0x0001e80000100a00 */
[----:B0-----:R-:W2:Y:S04]  /*1ef0*/  LDL.LU R108, [R1] ;  /* 0x00000000016c7983 */ /* 0x001ea80000300800 */
[----:B------:R-:W2:Y:S04]  /*1f00*/  LDL.LU R109, [R1+0x4] ;  /* 0x00000400016d7983 */ /* 0x000ea80000300800 */
        /* <DEDUP_REMOVED lines=19> */
[----:B------:R-:W2:Y:S01]  /*2040*/  LDL.LU R129, [R1+0x54] ;  /* 0x0000540001817983 */ /* 0x000ea20000300800 */
[----:B------:R-:W-:Y:S01]  /*2050*/  IMAD.MOV.U32 R130, RZ, RZ, R235 ;  /* 0x000000ffff827224 */ /* 0x000fe200078e00eb */
[----:B------:R-:W-:Y:S01]  /*2060*/  MOV R136, R229 ;  /* 0x000000e500887202 */ /* 0x000fe20000000f00 */
[----:B------:R-:W-:Y:S01]  /*2070*/  IMAD.MOV.U32 R131, RZ, RZ, R234 ;  /* 0x000000ffff837224 */ /* 0x000fe200078e00ea */
[----:B------:R-:W-:Y:S01]  /*2080*/  MOV R148, R217 ;  /* 0x000000d900947202 */ /* 0x000fe20000000f00 */
[----:B------:R-:W-:Y:S01]  /*2090*/  IMAD.MOV.U32 R132, RZ, RZ, R233 ;  /* 0x000000ffff847224 */ /* 0x000fe200078e00e9 */
[----:B------:R-:W-:Y:S01]  /*20a0*/  UIADD3 UR8, UR6, 0x2, URZ ;  /* 0x0000000206087890 */ /* 0x000fe2000fffe03f */
[----:B------:R-:W-:Y:S01]  /*20b0*/  IMAD.MOV.U32 R133, RZ, RZ, R232 ;  /* 0x000000ffff857224 */ /* 0x000fe200078e00e8 */
[----:B------:R-:W-:Y:S01]  /*20c0*/  MOV R232, R4 ;  /* 0x0000000400e87202 */ /* 0x000fe20000000f00 */
[----:B------:R-:W-:Y:S01]  /*20d0*/  IMAD.MOV.U32 R134, RZ, RZ, R231 ;  /* 0x000000ffff867224 */ /* 0x000fe200078e00e7 */
[----:B------:R-:W-:Y:S01]  /*20e0*/  UIADD3 UR10, UR7, 0x2, URZ ;  /* 0x00000002070a7890 */ /* 0x000fe2000fffe03f */
[----:B------:R-:W-:Y:S01]  /*20f0*/  IMAD.MOV.U32 R135, RZ, RZ, R230 ;  /* 0x000000ffff877224 */ /* 0x000fe200078e00e6 */
[----:B------:R-:W-:Y:S01]  /*2100*/  UMOV UR9, 0x40000040 ;  /* 0x4000004000097882 */ /* 0x000fe20000000000 */
[----:B------:R-:W-:Y:S01]  /*2110*/  IMAD.MOV.U32 R137, RZ, RZ, R228 ;  /* 0x000000ffff897224 */ /* 0x000fe200078e00e4 */
[----:B------:R-:W-:Y:S01]  /*2120*/  UMOV UR11, 0x40000040 ;  /* 0x40000040000b7882 */ /* 0x000fe20000000000 */
[----:B------:R-:W-:-:S02]  /*2130*/  IMAD.MOV.U32 R138, RZ, RZ, R227 ;  /* 0x000000ffff8a7224 */ /* 0x000fc400078e00e3 */
[----:B------:R-:W-:Y:S02]  /*2140*/  IMAD.MOV.U32 R139, RZ, RZ, R226 ;  /* 0x000000ffff8b7224 */ /* 0x000fe400078e00e2 */
[----:B------:R-:W-:Y:S02]  /*2150*/  IMAD.MOV.U32 R140, RZ, RZ, R225 ;  /* 0x000000ffff8c7224 */ /* 0x000fe400078e00e1 */
[----:B------:R-:W-:Y:S02]  /*2160*/  IMAD.MOV.U32 R141, RZ, RZ, R224 ;  /* 0x000000ffff8d7224 */ /* 0x000fe400078e00e0 */
[----:B------:R-:W-:Y:S02]  /*2170*/  IMAD.MOV.U32 R142, RZ, RZ, R223 ;  /* 0x000000ffff8e7224 */ /* 0x000fe400078e00df */
[----:B------:R-:W-:Y:S02]  /*2180*/  IMAD.MOV.U32 R143, RZ, RZ, R222 ;  /* 0x000000ffff8f7224 */ /* 0x000fe400078e00de */
[----:B------:R-:W-:-:S02]  /*2190*/  IMAD.MOV.U32 R144, RZ, RZ, R221 ;  /* 0x000000ffff907224 */ /* 0x000fc400078e00dd */
[----:B------:R-:W-:Y:S01]  /*21a0*/  IMAD.MOV.U32 R145, RZ, RZ, R220 ;  /* 0x000000ffff917224 */ /* 0x000fe200078e00dc */
[----:B------:R-:W-:Y:S01]  /*21b0*/  MOV R220, R16 ;  /* 0x0000001000dc7202 */ /* 0x000fe20000000f00 */
        /* <DEDUP_REMOVED lines=26> */
[----:B------:R-:W-:-:S06]  /*2360*/  IMAD.MOV.U32 R235, RZ, RZ, R0 ;  /* 0x000000ffffeb7224 */ /* 0x000fcc00078e0000 */
[----:B--2---:R-:W-:-:S06]  /*2370*/  WARPGROUP.ARRIVE ;  /* 0x00000000000079c5 */ /* 0x004fcc0000000000 */
[----:B------:R-:W-:Y:S03]  /*2380*/  HGMMA.64x256x8.F32.TF32 R108, gdesc[UR8], R108, gsb0 ;  /* 0x07e00000086c79f0 */ /* 0x000fe6000800286c */
[----:B------:R-:W-:Y:S02]  /*2390*/  WARPGROUP.DEPBAR.LE gsb0, 0x0 ;  /* 0x00008000000079c5 */ /* 0x000fe40000010000 */
[----:B------:R-:W-:Y:S04]  /*23a0*/  STL.64 [R1], R108 ;  /* 0x0000006c01007387 */ /* 0x000fe80000100a00 */
        /* <DEDUP_REMOVED lines=63> */
[----:B0-----:R-:W2:Y:S04]  /*27a0*/  LDL.LU R162, [R1+0x580] ;  /* 0x0005800001a27983 */ /* 0x001ea80000300800 */
[----:B------:R-:W3:Y:S04]  /*27b0*/  LDL.LU.64 R150, [R1+0x578] ;  /* 0x0005780001967983 */ /* 0x000ee80000300a00 */
        /* <DEDUP_REMOVED lines=20> */
[----:B------:R-:W3:Y:S01]  /*2900*/  LDL.LU.64 R108, [R1+0x4d0] ;  /* 0x0004d000016c7983 */ /* 0x000ee20000300a00 */
[----:B------:R-:W-:Y:S01]  /*2910*/  UIADD3 UR8, UR6, 0x402, URZ ;  /* 0x0000040206087890 */ /* 0x000fe2000fffe03f */
[----:B------:R-:W-:Y:S01]  /*2920*/  UMOV UR9, 0x40000040 ;  /* 0x4000004000097882 */ /* 0x000fe20000000000 */
[----:B---3--:R-:W-:-:S07]  /*2930*/  WARPGROUP.ARRIVE ;  /* 0x00000000000079c5 */ /* 0x008fce0000000000 */
[----:B------:R-:W-:Y:S03]  /*2940*/  HGMMA.64x256x8.F32.TF32 R24, gdesc[UR8], R24, gsb0 ;  /* 0x07e00000081879f0 */ /* 0x000fe60008002818 */
        /* <DEDUP_REMOVED lines=65> */
[----:B0-----:R-:W3:Y:S04]  /*2d60*/  LDL.LU.64 R24, [R1] ;  /* 0x0000000001187983 */ /* 0x001ee80000300a00 */
        /* <DEDUP_REMOVED lines=63> */
[----:B------:R-:W-:-:S02]  /*3160*/  UIADD3 UR8, UR6, 0x4, URZ ;  /* 0x0000000406087890 */ /* 0x000fc4000fffe03f */
[----:B------:R-:W-:Y:S01]  /*3170*/  UIADD3 UR10, UR7, 0x4, URZ ;  /* 0x00000004070a7890 */ /* 0x000fe2000fffe03f */
[----:B------:R-:W-:Y:S01]  /*3180*/  UMOV UR9, 0x40000040 ;  /* 0x4000004000097882 */ /* 0x000fe20000000000 */
[----:B------:R-:W-:Y:S01]  /*3190*/  UMOV UR11, 0x40000040 ;  /* 0x40000040000b7882 */ /* 0x000fe20000000000 */
[----:B---3--:R-:W-:-:S06]  /*31a0*/  WARPGROUP.ARRIVE ;  /* 0x00000000000079c5 */ /* 0x008fcc0000000000 */
[----:B------:R-:W-:Y:S03]  /*31b0*/  HGMMA.64x256x8.F32.TF32 R24, gdesc[UR8], R24, gsb0 ;  /* 0x07e00000081879f0 */ /* 0x000fe60008002818 */
[----:B------:R-:W-:Y:S02]  /*31c0*/  WARPGROUP.DEPBAR.LE gsb0, 0x0 ;  /* 0x00008000000079c5 */ /* 0x000fe40000010000 */
[----:B------:R-:W-:Y:S01]  /*31d0*/  STL.64 [R1], R24 ;  /* 0x0000001801007387 */ /* 0x000fe20000100a00 */
[----:B------:R-:W-:Y:S01]  /*31e0*/  MOV R4, R150 ;  /* 0x0000009600047202 */ /* 0x000fe20000000f00 */
[----:B------:R-:W-:Y:S01]  /*31f0*/  IMAD.MOV.U32 R0, RZ, RZ, R151 ;  /* 0x000000ffff007224 */ /* 0x000fe200078e0097 */
[----:B------:R-:W-:Y:S01]  /*3200*/  MOV R18, R138 ;  /* 0x0000008a00127202 */ /* 0x000fe20000000f00 */
        /* <DEDUP_REMOVED lines=37> */
[----:B------:R-:W3:Y:S01]  /*3460*/  LDL.LU.64 R150, [R1+0x4c8] ;  /* 0x0004c80001967983 */ /* 0x000ee20000300a00 */
[----:B------:R-:W-:-:S02]  /*3470*/  IMAD.MOV.U32 R213, RZ, RZ, R129 ;  /* 0x000000ffffd57224 */ /* 0x000fc400078e0081 */
[----:B------:R-:W-:Y:S01]  /*3480*/  IMAD.MOV.U32 R211, RZ, RZ, R127 ;  /* 0x000000ffffd37224 */ /* 0x000fe200078e007f */
[----:B------:R-:W3:Y:S01]  /*3490*/  LDL.LU.64 R148, [R1+0x4c0] ;  /* 0x0004c00001947983 */ /* 0x000ee20000300a00 */
[----:B------:R-:W-:Y:S02]  /*34a0*/  IMAD.MOV.U32 R208, RZ, RZ, R124 ;  /* 0x000000ffffd07224 */ /* 0x000fe400078e007c */
[----:B------:R-:W-:Y:S01]  /*34b0*/  IMAD.MOV.U32 R209, RZ, RZ, R125 ;  /* 0x000000ffffd17224 */ /* 0x000fe200078e007d */
[----:B------:R-:W3:Y:S01]  /*34c0*/  LDL.LU.64 R146, [R1+0x4b8] ;  /* 0x0004b80001927983 */ /* 0x000ee20000300a00 */
        /* <DEDUP_REMOVED lines=122> */
[----:B0-----:R-:W3:Y:S04]  /*3c70*/  LDL.LU.64 R44, [R1+0x320] ;  /* 0x00032000012c7983 */ /* 0x001ee80000300a00 */
        /* <DEDUP_REMOVED lines=11> */
[----:B------:R-:W-:-:S02]  /*3d30*/  UMOV UR9, 0x40000040 ;  /* 0x4000004000097882 */ /* 0x000fc40000000000 */
[----:B--2---:R-:W-:Y:S01]  /*3d40*/  STL [R1+0x2b8], R162 ;  /* 0x0002b8a201007387 */ /* 0x004fe20000100800 */
[----:B---3--:R-:W-:-:S06]  /*3d50*/  WARPGROUP.ARRIVE ;  /* 0x00000000000079c5 */ /* 0x008fcc0000000000 */
        /* <DEDUP_REMOVED lines=50> */
[----:B------:R-:W-:-:S02]  /*4080*/  IMAD.MOV.U32 R136, RZ, RZ, R233 ;  /* 0x000000ffff887224 */ /* 0x000fc400078e00e9 */
[----:B------:R-:W-:Y:S02]  /*4090*/  IMAD.MOV.U32 R137, RZ, RZ, R232 ;  /* 0x000000ffff897224 */ /* 0x000fe400078e00e8 */
[----:B------:R-:W-:Y:S02]  /*40a0*/  IMAD.MOV.U32 R138, RZ, RZ, R231 ;  /* 0x000000ffff8a7224 */ /* 0x000fe400078e00e7 */
[----:B------:R-:W-:Y:S02]  /*40b0*/  IMAD.MOV.U32 R139, RZ, RZ, R230 ;  /* 0x000000ffff8b7224 */ /* 0x000fe400078e00e6 */
[----:B------:R-:W-:Y:S01]  /*40c0*/  IMAD.MOV.U32 R141, RZ, RZ, R228 ;  /* 0x000000ffff8d7224 */ /* 0x000fe200078e00e4 */
[----:B------:R-:W-:Y:S01]  /*40d0*/  MOV R228, R10 ;  /* 0x0000000a00e47202 */ /* 0x000fe20000000f00 */
        /* <DEDUP_REMOVED lines=11> */
[----:B------:R-:W-:Y:S01]  /*4190*/  IMAD.MOV.U32 R131, RZ, RZ, R16 ;  /* 0x000000ffff837224 */ /* 0x000fe200078e0010 */
[----:B------:R-:W-:Y:S01]  /*41a0*/  UIADD3 UR8, UR6, 0x6, URZ ;  /* 0x0000000606087890 */ /* 0x000fe2000fffe03f */
[----:B------:R-:W-:Y:S01]  /*41b0*/  IMAD.MOV.U32 R132, RZ, RZ, R3 ;  /* 0x000000ffff847224 */ /* 0x000fe200078e0003 */
[----:B------:R-:W-:Y:S01]  /*41c0*/  UIADD3 UR10, UR7, 0x6, URZ ;  /* 0x00000006070a7890 */ /* 0x000fe2000fffe03f */
[----:B------:R-:W-:Y:S01]  /*41d0*/  IMAD.MOV.U32 R133, RZ, RZ, R2 ;  /* 0x000000ffff857224 */ /* 0x000fe200078e0002 */
[----:B------:R-:W-:Y:S01]  /*41e0*/  UMOV UR9, 0x40000040 ;  /* 0x4000004000097882 */ /* 0x000fe20000000000 */
[----:B------:R-:W-:Y:S01]  /*41f0*/  IMAD.MOV.U32 R217, RZ, RZ, R23 ;  /* 0x000000ffffd97224 */ /* 0x000fe200078e0017 */
[----:B------:R-:W-:Y:S01]  /*4200*/  UMOV UR11, 0x40000040 ;  /* 0x40000040000b7882 */ /* 0x000fe20000000000 */
[----:B------:R-:W-:Y:S01]  /*4210*/  IMAD.MOV.U32 R218, RZ, RZ, R22 ;  /* 0x000000ffffda7224 */ /* 0x000fe200078e0016 */
[----:B------:R0:W5:Y:S01]  /*4220*/  LDL.LU R17, [R1+0x2c8] ;  /* 0x0002c80001117983 */ /* 0x0001620000300800 */
[----:B------:R-:W-:-:S02]  /*4230*/  IMAD.MOV.U32 R219, RZ, RZ, R21 ;  /* 0x000000ffffdb7224 */ /* 0x000fc400078e0015 */
[----:B------:R-:W-:Y:S01]  /*4240*/  IMAD.MOV.U32 R220, RZ, RZ, R20 ;  /* 0x000000ffffdc7224 */ /* 0x000fe200078e0014 */
[----:B------:R0:W5:Y:S01]  /*4250*/  LDL.LU R16, [R1+0x2c4] ;  /* 0x0002c40001107983 */ /* 0x0001620000300800 */
[----:B------:R-:W-:Y:S02]  /*4260*/  IMAD.MOV.U32 R221, RZ, RZ, R19 ;  /* 0x000000ffffdd7224 */ /* 0x000fe400078e0013 */
[----:B------:R-:W-:Y:S01]  /*4270*/  IMAD.MOV.U32 R222, RZ, RZ, R18 ;  /* 0x000000ffffde7224 */ /* 0x000fe200078e0012 */
[----:B------:R0:W5:Y:S01]  /*4280*/  LDL.LU R3, [R1+0x2c0] ;  /* 0x0002c00001037983 */ /* 0x0001620000300800 */
[----:B------:R-:W-:Y:S02]  /*4290*/  IMAD.MOV.U32 R223, RZ, RZ, R15 ;  /* 0x000000ffffdf7224 */ /* 0x000fe400078e000f */
[----:B------:R-:W-:Y:S01]  /*42a0*/  IMAD.MOV.U32 R224, RZ, RZ, R14 ;  /* 0x000000ffffe07224 */ /* 0x000fe200078e000e */
[----:B------:R0:W5:Y:S01]  /*42b0*/  LDL.LU R2, [R1+0x2bc] ;  /* 0x0002bc0001027983 */ /* 0x0001620000300800 */
        /* <DEDUP_REMOVED lines=77> */
[----:B-1----:R0:W5:Y:S04]  /*4790*/  LDL.LU R162, [R1+0x2b8] ;  /* 0x0002b80001a27983 */ /* 0x0021680000300800 */
[----:B------:R-:W2:Y:S04]  /*47a0*/  LDL.LU.64 R150, [R1+0x2b0] ;  /* 0x0002b00001967983 */ /* 0x000ea80000300a00 */
        /* <DEDUP_REMOVED lines=20> */
[----:B------:R-:W2:Y:S01]  /*48f0*/  LDL.LU.64 R108, [R1+0x208] ;  /* 0x00020800016c7983 */ /* 0x000ea20000300a00 */
[----:B------:R-:W-:Y:S01]  /*4900*/  UIADD3 UR8, UR6, 0x406, URZ ;  /* 0x0000040606087890 */ /* 0x000fe2000fffe03f */
[----:B------:R-:W-:Y:S01]  /*4910*/  UMOV UR9, 0x40000040 ;  /* 0x4000004000097882 */ /* 0x000fe20000000000 */
[----:B--2---:R-:W-:-:S07]  /*4920*/  WARPGROUP.ARRIVE ;  /* 0x00000000000079c5 */ /* 0x004fce0000000000 */
[----:B------:R-:W-:Y:S03]  /*4930*/  HGMMA.64x256x8.F32.TF32 R24, gdesc[UR8], R24, gsb0 ;  /* 0x07e00000081879f0 */ /* 0x000fe60008002818 */
[----:B------:R-:W-:Y:S02]  /*4940*/  WARPGROUP.DEPBAR.LE gsb0, 0x0 ;  /* 0x00008000000079c5 */ /* 0x000fe40000010000 */
[----:B0-----:R-:W-:Y:S05]  /*4950*/  @!P1 BRA `(.L_x_18) ;  /* 0x0000004000b89947 */ /* 0x001fea0003800000 */
[----:B------:R-:W-:-:S04]  /*4960*/  UIADD3 UR6, UR39, 0x1, URZ ;  /* 0x0000000127067890 */ /* 0x000fc8000fffe03f */
[----:B------:R-:W-:-:S04]  /*4970*/  UISETP.NE.AND UP0, UPT, UR6, 0x6, UPT ;  /* 0x000000060600788c */ /* 0x000fc8000bf05270 */
[----:B------:R-:W-:Y:S02]  /*4980*/  USEL UR7, URZ, 0x1, UP0 ;  /* 0x000000013f077887 */ /* 0x000fe40008000000 */
[----:B------:R-:W-:Y:S02]  /*4990*/  USEL UR6, UR6, URZ, UP0 ;  /* 0x0000003f06067287 */ /* 0x000fe40008000000 */
[----:B------:R-:W-:-:S06]  /*49a0*/  ULOP3.LUT UR7, UR38, UR7, URZ, 0x3c, !UPT ;  /* 0x0000000726077292 */ /* 0x000fcc000f8e3c3f */
[----:B------:R-:W-:Y:S01]  /*49b0*/  IMAD.U32 R0, RZ, RZ, UR7 ;  /* 0x00000007ff007e24 */ /* 0x000fe2000f8e00ff */
[----:B------:R-:W-:-:S06]  /*49c0*/  UMOV UR7, UR39 ;  /* 0x0000002700077c82 */ /* 0x000fcc0008000000 */
.L_x_25:
[----:B------:R-:W-:Y:S05]  /*49d0*/  @!P0 BRA `(.L_x_19) ;  /* 0x0000000000048947 */ /* 0x000fea0003800000 */
[----:B------:R-:W-:Y:S01]  /*49e0*/  BPT.TRAP 0x1 ;  /* 0x000000040000795c */ /* 0x000fe20000300000 */
.L_x_19:
[----:B------:R-:W0:Y:S01]  /*49f0*/  S2UR UR8, SR_CgaCtaId ;  /* 0x00000000000879c3 */ /* 0x000e220000008800 */
[----:B------:R-:W-:Y:S01]  /*4a00*/  UMOV UR12, 0x400 ;  /* 0x00000400000c7882 */ /* 0x000fe20000000000 */
[----:B------:R-:W-:Y:S01]  /*4a10*/  SHF.L.U32 R4, R0, 0x1f, RZ ;  /* 0x0000001f00047819 */ /* 0x000fe200000006ff */
[----:B0-----:R-:W-:-:S04]  /*4a20*/  ULEA UR12, UR8, UR12, 0x18 ;  /* 0x0000000c080c7291 */ /* 0x001fc8000f8ec03f */
[----:B------:R-:W-:-:S09]  /*4a30*/  ULEA UR8, UR6, UR12, 0x3 ;  /* 0x0000000c06087291 */ /* 0x000fd2000f8e183f */
[----:B------:R0:W1:Y:S01]  /*4a40*/  SYNCS.PHASECHK.TRANS64.TRYWAIT P1, [UR8], R4 ;  /* 0x00000004ff0075a7 */ /* 0x0000620008020148 */
[----:B------:R-:W-:Y:S05]  /*4a50*/  @!P0 BRA `(.L_x_20) ;  /* 0x0000000000048947 */ /* 0x000fea0003800000 */
[----:B------:R-:W-:Y:S01]  /*4a60*/  BPT.TRAP 0x1 ;  /* 0x000000040000795c */ /* 0x000fe20000300000 */
.L_x_20:
[----:B-1----:R-:W-:Y:S05]  /*4a70*/  @P1 BRA `(.L_x_21) ;  /* 0x0000000000081947 */ /* 0x002fea0003800000 */
[----:B------:R-:W1:Y:S02]  /*4a80*/  SYNCS.PHASECHK.TRANS64.TRYWAIT P1, [UR8], R4 ;  /* 0x00000004ff0075a7 */ /* 0x000e640008020148 */
[----:B-1----:R-:W-:Y:S05]  /*4a90*/  @!P1 BRA `(.L_x_22) ;  /* 0x00000164004c9947 */ /* 0x002fea0003800000 */
.L_x_21:
        /* <DEDUP_REMOVED lines=64> */
[----:B--2---:R-:W2:Y:S04]  /*4ea0*/  LDL.LU.64 R24, [R1] ;  /* 0x0000000001187983 */ /* 0x004ea80000300a00 */
        /* <DEDUP_REMOVED lines=63> */
[----:B------:R-:W-:-:S02]  /*52a0*/  ULEA UR13, UR6, UR4, 0xb ;  /* 0x00000004060d7291 */ /* 0x000fc4000f8e583f */
[----:B------:R-:W-:Y:S01]  /*52b0*/  ULEA UR14, UR6, UR5, 0xb ;  /* 0x00000005060e7291 */ /* 0x000fe2000f8e583f */
[----:B-----5:R-:W-:Y:S01]  /*52c0*/  STL [R1+0x2cc], R17 ;  /* 0x0002cc1101007387 */ /* 0x020fe20000100800 */
[----:B------:R-:W-:Y:S01]  /*52d0*/  UMOV UR9, 0x40000040 ;  /* 0x4000004000097882 */ /* 0x000fe20000000000 */
[----:B------:R-:W-:Y:S02]  /*52e0*/  UMOV UR11, 0x40000040 ;  /* 0x40000040000b7882 */ /* 0x000fe40000000000 */
[----:B------:R-:W-:Y:S01]  /*52f0*/  UMOV UR8, UR13 ;  /* 0x0000000d00087c82 */ /* 0x000fe20008000000 */
[----:B------:R-:W-:Y:S01]  /*5300*/  STL [R1+0x2c8], R16 ;  /* 0x0002c81001007387 */ /* 0x000fe20000100800 */
[----:B------:R-:W-:-:S03]  /*5310*/  UMOV UR10, UR14 ;  /* 0x0000000e000a7c82 */ /* 0x000fc60008000000 */
[----:B------:R-:W-:Y:S04]  /*5320*/  STL [R1+0x2c4], R3 ;  /* 0x0002c40301007387 */ /* 0x000fe80000100800 */
[----:B------:R3:W-:Y:S04]  /*5330*/  STL [R1+0x2c0], R2 ;  /* 0x0002c00201007387 */ /* 0x0007e80000100800 */
[----:B------:R4:W-:Y:S01]  /*5340*/  STL [R1+0x2bc], R0 ;  /* 0x0002bc0001007387 */ /* 0x0009e20000100800 */
[----:B--2---:R-:W-:-:S06]  /*5350*/  WARPGROUP.ARRIVE ;  /* 0x00000000000079c5 */ /* 0x004fcc0000000000 */
[----:B------:R-:W-:Y:S03]  /*5360*/  HGMMA.64x256x8.F32.TF32 R24, gdesc[UR8], R24, gsb0 ;  /* 0x07e00000081879f0 */ /* 0x000fe60008002818 */
[----:B------:R-:W-:Y:S02]  /*5370*/  WARPGROUP.DEPBAR.LE gsb0, 0x0 ;  /* 0x00008000000079c5 */ /* 0x000fe40000010000 */
[----:B------:R-:W-:Y:S01]  /*5380*/  STL.64 [R1], R24 ;  /* 0x0000001801007387 */ /* 0x000fe20000100a00 */
[----:B---3--:R-:W-:Y:S01]  /*5390*/  IMAD.MOV.U32 R2, RZ, RZ, R150 ;  /* 0x000000ffff027224 */ /* 0x008fe200078e0096 */
[----:B------:R-:W-:Y:S01]  /*53a0*/  MOV R7, R145 ;  /* 0x0000009100077202 */ /* 0x000fe20000000f00 */
[----:B----4-:R-:W-:Y:S01]  /*53b0*/  IMAD.MOV.U32 R0, RZ, RZ, R151 ;  /* 0x000000ffff007224 */ /* 0x010fe200078e0097 */
[----:B------:R-:W-:Y:S01]  /*53c0*/  STL.64 [R1+0x8], R26 ;  /* 0x0000081a01007387 */ /* 0x000fe20000100a00 */
[----:B01----:R-:W-:Y:S01]  /*53d0*/  IMAD.MOV.U32 R4, RZ, RZ, R148 ;  /* 0x000000ffff047224 */ /* 0x003fe200078e0094 */
        /* <DEDUP_REMOVED lines=33> */
[----:B------:R0:W-:Y:S01]  /*55f0*/  STL.64 [R1+0x50], R44 ;  /* 0x0000502c01007387 */ /* 0x0001e20000100a00 */
[----:B------:R-:W-:Y:S02]  /*5600*/  IMAD.MOV.U32 R212, RZ, RZ, R128 ;  /* 0x000000ffffd47224 */ /* 0x000fe400078e0080 */
[----:B------:R-:W-:Y:S01]  /*5610*/  IMAD.MOV.U32 R23, RZ, RZ, R129 ;  /* 0x000000ffff177224 */ /* 0x000fe200078e0081 */
[----:B------:R-:W2:Y:S01]  /*5620*/  LDL.LU.64 R150, [R1+0x780] ;  /* 0x0007800001967983 */ /* 0x000ea20000300a00 */
[----:B------:R-:W-:Y:S02]  /*5630*/  IMAD.MOV.U32 R210, RZ, RZ, R126 ;  /* 0x000000ffffd27224 */ /* 0x000fe400078e007e */
[----:B------:R-:W-:Y:S01]  /*5640*/  IMAD.MOV.U32 R211, RZ, RZ, R127 ;  /* 0x000000ffffd37224 */ /* 0x000fe200078e007f */
[----:B------:R-:W2:Y:S01]  /*5650*/  LDL.LU.64 R148, [R1+0x778] ;  /* 0x0007780001947983 */ /* 0x000ea20000300a00 */
[----:B------:R-:W-:-:S02]  /*5660*/  IMAD.MOV.U32 R208, RZ, RZ, R124 ;  /* 0x000000ffffd07224 */ /* 0x000fc400078e007c */
[----:B------:R-:W-:Y:S01]  /*5670*/  IMAD.MOV.U32 R209, RZ, RZ, R125 ;  /* 0x000000ffffd17224 */ /* 0x000fe200078e007d */
[----:B------:R-:W2:Y:S01]  /*5680*/  LDL.LU.64 R146, [R1+0x770] ;  /* 0x0007700001927983 */ /* 0x000ea20000300a00 */
        /* <DEDUP_REMOVED lines=105> */
[----:B------:R-:W-:-:S03]  /*5d20*/  IMAD.MOV.U32 R234, RZ, RZ, R47 ;  /* 0x000000ffffea7224 */ /* 0x000fc600078e002f */
        /* <DEDUP_REMOVED lines=15> */
[----:B0-----:R-:W2:Y:S04]  /*5e20*/  LDL.LU.64 R44, [R1+0x5d8] ;  /* 0x0005d800012c7983 */ /* 0x001ea80000300a00 */
        /* <DEDUP_REMOVED lines=11> */
[----:B------:R-:W-:-:S02]  /*5ee0*/  UMOV UR9, 0x40000040 ;  /* 0x4000004000097882 */ /* 0x000fc40000000000 */
[----:B------:R-:W-:Y:S01]  /*5ef0*/  STL [R1+0x580], R162 ;  /* 0x000580a201007387 */ /* 0x000fe20000100800 */
[----:B--2---:R-:W-:-:S06]  /*5f00*/  WARPGROUP.ARRIVE ;  /* 0x00000000000079c5 */ /* 0x004fcc0000000000 */
        /* <DEDUP_REMOVED lines=52> */
[----:B------:R-:W-:Y:S01]  /*6250*/  IMAD.MOV.U32 R134, RZ, RZ, R231 ;  /* 0x000000ffff867224 */ /* 0x000fe200078e00e7 */
[----:B------:R-:W-:Y:S01]  /*6260*/  MOV R231, R5 ;  /* 0x0000000500e77202 */ /* 0x000fe20000000f00 */
        /* <DEDUP_REMOVED lines=37> */
[----:B------:R-:W-:Y:S01]  /*64c0*/  IMAD.MOV.U32 R235, RZ, RZ, R0 ;  /* 0x000000ffffeb7224 */ /* 0x000fe200078e0000 */
[----:B------:R-:W-:Y:S02]  /*64d0*/  UIADD3 UR8, UR13, 0x2, URZ ;  /* 0x000000020d087890 */ /* 0x000fe4000fffe03f */
[----:B------:R-:W-:Y:S01]  /*64e0*/  UIADD3 UR10, UR14, 0x2, URZ ;  /* 0x000000020e0a7890 */ /* 0x000fe2000fffe03f */
[----:B------:R-:W-:Y:S01]  /*64f0*/  UMOV UR9, 0x40000040 ;  /* 0x4000004000097882 */ /* 0x000fe20000000000 */
[----:B------:R-:W-:Y:S01]  /*6500*/  UMOV UR11, 0x40000040 ;  /* 0x40000040000b7882 */ /* 0x000fe20000000000 */
        /* <DEDUP_REMOVED lines=236> */
[----:B------:R-:W-:Y:S01]  /*73d0*/  STL.64 [R1+0x30], R36 ;  /* 0x0000302401007387 */ /* 0x000fe20000100a00 */
[----:B------:R-:W-:-:S03]  /*73e0*/  IMAD.MOV.U32 R5, RZ, RZ, R150 ;  /* 0x000000ffff057224 */ /* 0x000fc600078e0096 */
[----:B------:R-:W-:Y:S01]  /*73f0*/  STL.64 [R1+0x38], R38 ;  /* 0x0000382601007387 */ /* 0x000fe20000100a00 */
[----:B------:R-:W-:-:S03]  /*7400*/  IMAD.MOV.U32 R4, RZ, RZ, R151 ;  /* 0x000000ffff047224 */ /* 0x000fc600078e0097 */
[----:B------:R-:W-:Y:S01]  /*7410*/  STL.64 [R1+0x40], R40 ;  /* 0x0000402801007387 */ /* 0x000fe20000100a00 */
[----:B------:R-:W-:Y:S01]  /*7420*/  IMAD.MOV.U32 R7, RZ, RZ, R148 ;  /* 0x000000ffff077224 */ /* 0x000fe200078e0094 */
[----:B------:R-:W-:Y:S02]  /*7430*/  MOV R6, R149 ;  /* 0x0000009500067202 */ /* 0x000fe40000000f00 */
[----:B------:R-:W-:Y:S01]  /*7440*/  STL.64 [R1+0x48], R42 ;  /* 0x0000482a01007387 */ /* 0x000fe20000100a00 */
[----:B------:R-:W-:-:S03]  /*7450*/  IMAD.MOV.U32 R9, RZ, RZ, R146 ;  /* 0x000000ffff097224 */ /* 0x000fc600078e0092 */
[----:B------:R0:W-:Y:S01]  /*7460*/  STL.64 [R1+0x50], R44 ;  /* 0x0000502c01007387 */ /* 0x0001e20000100a00 */
[----:B------:R-:W-:-:S03]  /*7470*/  IMAD.MOV.U32 R8, RZ, RZ, R147 ;  /* 0x000000ffff087224 */ /* 0x000fc600078e0093 */
[----:B------:R-:W3:Y:S01]  /*7480*/  LDL.LU.64 R150, [R1+0x4c8] ;  /* 0x0004c80001967983 */ /* 0x000ee20000300a00 */
[----:B------:R-:W-:Y:S02]  /*7490*/  IMAD.MOV.U32 R11, RZ, RZ, R144 ;  /* 0x000000ffff0b7224 */ /* 0x000fe400078e0090 */
        /* <DEDUP_REMOVED lines=8> */
[----:B------:R-:W-:Y:S01]  /*7520*/  IMAD.MOV.U32 R19, RZ, RZ, R138 ;  /* 0x000000ffff137224 */ /* 0x000fe200078e008a */
[----:B------:R-:W-:Y:S01]  /*7530*/  MOV R20, R137 ;  /* 0x0000008900147202 */ /* 0x000fe20000000f00 */
[----:B------:R-:W-:Y:S01]  /*7540*/  IMAD.MOV.U32 R18, RZ, RZ, R139 ;  /* 0x000000ffff127224 */ /* 0x000fe200078e008b */
[----:B------:R-:W3:Y:S01]  /*7550*/  LDL.LU.64 R142, [R1+0x4a8] ;  /* 0x0004a800018e7983 */ /* 0x000ee20000300a00 */
        /* <DEDUP_REMOVED lines=240> */
[----:B------:R-:W-:Y:S01]  /*8460*/  IMAD.MOV.U32 R226, RZ, RZ, R13 ;  /* 0x000000ffffe27224 */ /* 0x000fe200078e000d */
[----:B------:R0:W5:Y:S01]  /*8470*/  LDL.LU R0, [R1+0x2bc] ;  /* 0x0002bc0001007983 */ /* 0x0001620000300800 */
        /* <DEDUP_REMOVED lines=104> */
[----:B------:R-:W-:Y:S01]  /*8b00*/  BPT.TRAP 0x1 ;  /* 0x000000040000795c */ /* 0x000fe20000300000 */
.L_x_23:
[----:B------:R-:W-:Y:S02]  /*8b10*/  UISETP.GT.U32.AND UP0, UPT, UR40, 0x1, UPT ;  /* 0x000000012800788c */ /* 0x000fe4000bf04070 */
[----:B------:R-:W-:-:S04]  /*8b20*/  ULEA UR12, UR7, UR12, 0x3 ;  /* 0x0000000c070c7291 */ /* 0x000fc8000f8e183f */
[----:B------:R-:W-:Y:S01]  /*8b30*/  UIADD3 UR12, UR12, 0x30, URZ ;  /* 0x000000300c0c7890 */ /* 0x000fe2000fffe03f */
[----:B------:R-:W-:-:S03]  /*8b40*/  PLOP3.LUT P1, PT, PT, PT, UP0, 0x80, 0x0 ;  /* 0x000000000000781c */ /* 0x000fc60003f2f008 */
[----:B------:R-:W-:-:S09]  /*8b50*/  UPRMT UR12, URZ, 0x654, UR12 ;  /* 0x000006543f0c7896 */ /* 0x000fd2000800000c */
[----:B------:R-:W-:Y:S01]  /*8b60*/  SYNCS.ARRIVE.TRANS64.RED.A1T0 RZ, [UR12], RZ ;  /* 0x000000ffffff79a7 */ /* 0x000fe2000810040c */
[----:B------:R-:W-:Y:S05]  /*8b70*/  @P1 BRA `(.L_x_24) ;  /* 0x0000000000041947 */ /* 0x000fea0003800000 */
[----:B------:R-:W-:Y:S01]  /*8b80*/  BPT.TRAP 0x1 ;  /* 0x000000040000795c */ /* 0x000fe20000300000 */
.L_x_24:
[----:B------:R-:W-:Y:S01]  /*8b90*/  UIADD3 UR6, UR6, 0x1, URZ ;  /* 0x0000000106067890 */ /* 0x000fe2000fffe03f */
[C---:B-----5:R-:W-:Y:S01]  /*8ba0*/  ISETP.GT.AND P1, PT, R3.reuse, 0x1, PT ;  /* 0x000000010300780c */ /* 0x060fe20003f24270 */
[----:B------:R-:W-:Y:S01]  /*8bb0*/  UIADD3 UR7, UR7, 0x1, URZ ;  /* 0x0000000107077890 */ /* 0x000fe2000fffe03f */
[----:B------:R-:W-:Y:S01]  /*8bc0*/  VIADD R3, R3, 0xffffffff ;  /* 0xffffffff03037836 */ /* 0x000fe20000000000 */
[----:B------:R-:W-:Y:S02]  /*8bd0*/  UISETP.NE.AND UP0, UPT, UR6, 0x6, UPT ;  /* 0x000000060600788c */ /* 0x000fe4000bf05270 */
[----:B------:R-:W-:Y:S02]  /*8be0*/  UISETP.NE.AND UP1, UPT, UR7, 0x6, UPT ;  /* 0x000000060700788c */ /* 0x000fe4000bf25270 */
[----:B------:R-:W-:Y:S02]  /*8bf0*/  USEL UR8, URZ, 0x1, UP0 ;  /* 0x000000013f087887 */ /* 0x000fe40008000000 */
[----:B------:R-:W-:-:S02]  /*8c00*/  USEL UR6, UR6, URZ, UP0 ;  /* 0x0000003f06067287 */ /* 0x000fc40008000000 */
[----:B------:R-:W-:Y:S02]  /*8c10*/  USEL UR7, UR7, URZ, UP1 ;  /* 0x0000003f07077287 */ /* 0x000fe40008800000 */
[----:B------:R-:W-:Y:S01]  /*8c20*/  LOP3.LUT R0, R0, UR8, RZ, 0x3c, !PT ;  /* 0x0000000800007c12 */ /* 0x000fe2000f8e3cff */
[----:B------:R-:W-:Y:S09]  /*8c30*/  @P1 BRA `(.L_x_25) ;  /* 0xffffffbc00641947 */ /* 0x000ff2000383ffff */
.L_x_18:
[----:B------:R-:W0:Y:S02]  /*8c40*/  LDC R0, c[0x0][0x28c] ;  /* 0x0000a300ff007b82 */ /* 0x000e240000000800 */
[----:B0-----:R-:W-:-:S13]  /*8c50*/  ISETP.GE.AND P1, PT, R0, 0x1, PT ;  /* 0x000000010000780c */ /* 0x001fda0003f26270 */
[----:B------:R-:W-:Y:S05]  /*8c60*/  @!P1 BRA `(.L_x_26) ;  /* 0x00000000004c9947 */ /* 0x000fea0003800000 */
[----:B------:R-:W-:Y:S05]  /*8c70*/  @!P0 BRA `(.L_x_27) ;  /* 0x0000000000048947 */ /* 0x000fea0003800000 */
[----:B------:R-:W-:Y:S01]  /*8c80*/  BPT.TRAP 0x1 ;  /* 0x000000040000795c */ /* 0x000fe20000300000 */
.L_x_27:
[----:B------:R-:W0:Y:S01]  /*8c90*/  S2UR UR7, SR_CgaCtaId ;  /* 0x00000000000779c3 */ /* 0x000e220000008800 */
[----:B------:R-:W-:-:S04]  /*8ca0*/  UISETP.LT.AND UP0, UPT, UR44, 0x1, UPT ;  /* 0x000000012c00788c */ /* 0x000fc8000bf01270 */
[----:B------:R-:W-:Y:S02]  /*8cb0*/  USEL UR6, UR44, 0x1, UP0 ;  /* 0x000000012c067887 */ /* 0x000fe40008000000 */
[----:B------:R-:W-:Y:S02]  /*8cc0*/  UISETP.GT.U32.AND UP0, UPT, UR40, 0x1, UPT ;  /* 0x000000012800788c */ /* 0x000fe4000bf04070 */
[----:B------:R-:W-:-:S04]  /*8cd0*/  UIADD3 UR6, UR39, UR44, -UR6 ;  /* 0x0000002c27067290 */ /* 0x000fc8000fffe806 */
[----:B------:R-:W-:Y:S01]  /*8ce0*/  UIMAD.WIDE.U32 UR4, UR6, -0x55555555, URZ ;  /* 0xaaaaaaab060478a5 */ /* 0x000fe2000f8e003f */
[----:B------:R-:W-:-:S03]  /*8cf0*/  PLOP3.LUT P0, PT, PT, PT, UP0, 0x80, 0x0 ;  /* 0x000000000000781c */ /* 0x000fc60003f0f008 */
[----:B------:R-:W-:-:S03]  /*8d00*/  USHF.R.U32.HI UR4, URZ, 0x2, UR5 ;  /* 0x000000023f047899 */ /* 0x000fc60008011605 */
[----:B------:R-:W-:Y:S01]  /*8d10*/  UMOV UR5, 0x400 ;  /* 0x0000040000057882 */ /* 0x000fe20000000000 */
[----:B------:R-:W-:Y:S02]  /*8d20*/  UIMAD UR6, UR4, -0x6, UR6 ;  /* 0xfffffffa040678a4 */ /* 0x000fe4000f8e0206 */
[----:B0-----:R-:W-:-:S04]  /*8d30*/  ULEA UR5, UR7, UR5, 0x18 ;  /* 0x0000000507057291 */ /* 0x001fc8000f8ec03f */
[----:B------:R-:W-:-:S04]  /*8d40*/  ULEA UR6, UR6, UR5, 0x3 ;  /* 0x0000000506067291 */ /* 0x000fc8000f8e183f */
[----:B------:R-:W-:-:S04]  /*8d50*/  UIADD3 UR6, UR6, 0x30, URZ ;  /* 0x0000003006067890 */ /* 0x000fc8000fffe03f */
[----:B------:R-:W-:-:S09]  /*8d60*/  UPRMT UR6, URZ, 0x654, UR6 ;  /* 0x000006543f067896 */ /* 0x000fd20008000006 */
[----:B------:R-:W-:Y:S01]  /*8d70*/  SYNCS.ARRIVE.TRANS64.RED.A1T0 RZ, [UR6], RZ ;  /* 0x000000ffffff79a7 */ /* 0x000fe20008100406 */
[----:B------:R-:W-:Y:S05]  /*8d80*/  @P0 BRA `(.L_x_26) ;  /* 0x0000000000040947 */ /* 0x000fea0003800000 */
[----:B------:R-:W-:Y:S01]  /*8d90*/  BPT.TRAP 0x1 ;  /* 0x000000040000795c */ /* 0x000fe20000300000 */
.L_x_26:
[----:B------:R-:W0:Y:S01]  /*8da0*/  S2R R8, SR_TID.X ;  /* 0x0000000000087919 */ /* 0x000e220000002100 */
[----:B------:R-:W-:Y:S01]  /*8db0*/  IMAD.MOV.U32 R19, RZ, RZ, 0x6540 ;  /* 0x00006540ff137424 */ /* 0x000fe200078e00ff */
[----:B------:R-:W-:Y:S01]  /*8dc0*/  USHF.R.S32.HI UR10, URZ, 0x1f, UR43 ;  /* 0x0000001f3f0a7899 */ /* 0x000fe2000801142b */
[----:B-----5:R-:W-:Y:S01]  /*8dd0*/  LOP3.LUT R4, R162, 0x1, RZ, 0xc0, !PT ;  /* 0x00000001a2047812 */ /* 0x020fe200078ec0ff */
[----:B------:R-:W-:Y:S01]  /*8de0*/  ULDC.64 UR8, c[0x0][0x5d0] ;  /* 0x0001740000087ab9 */ /* 0x000fe20000000a00 */
[----:B------:R-:W-:Y:S01]  /*8df0*/  UIMAD.WIDE UR6, UR41, 0x100, URZ ;  /* 0x00000100290678a5 */ /* 0x000fe2000f8e023f */
[----:B------:R-:W-:Y:S01]  /*8e00*/  MOV R6, UR8 ;  /* 0x0000000800067c02 */ /* 0x000fe20008000f00 */
[----:B------:R-:W-:Y:S01]  /*8e10*/  UIMAD UR4, UR10, UR8, URZ ;  /* 0x000000080a0472a4 */ /* 0x000fe2000f8e023f */
[----:B------:R-:W-:Y:S01]  /*8e20*/  IMAD.SHL.U32 R3, R4, 0x40, RZ ;  /* 0x0000004004037824 */ /* 0x000fe200078e00ff */
[----:B------:R-:W-:Y:S02]  /*8e30*/  USHF.L.U32 UR41, UR41, 0x8, URZ ;  /* 0x0000000829297899 */ /* 0x000fe4000800063f */
[----:B------:R-:W-:Y:S01]  /*8e40*/  UIMAD UR4, UR43, UR9, UR4 ;  /* 0x000000092b0472a4 */ /* 0x000fe2000f8e0204 */
[----:B------:R-:W-:Y:S01]  /*8e50*/  ULDC UR8, c[0x0][0x284] ;  /* 0x0000a10000087ab9 */ /* 0x000fe20000000800 */
[----:B------:R-:W-:Y:S01]  /*8e60*/  UIADD3 UR39, UR44, UR39, URZ ;  /* 0x000000272c277290 */ /* 0x000fe2000fffe03f */
[----:B------:R-:W-:Y:S01]  /*8e70*/  IMAD.U32 R158, RZ, RZ, UR8 ;  /* 0x00000008ff9e7e24 */ /* 0x000fe2000f8e00ff */
[----:B------:R-:W-:-:S02]  /*8e80*/  UISETP.GE.U32.AND UP2, UPT, UR44, 0x6, UPT ;  /* 0x000000062c00788c */ /* 0x000fc4000bf46070 */
[----:B------:R-:W-:-:S04]  /*8e90*/  UISETP.GT.U32.AND UP1, UPT, UR39, 0x5, UPT ;  /* 0x000000052700788c */ /* 0x000fc8000bf24070 */
[----:B------:R-:W-:Y:S01]  /*8ea0*/  UISETP.LT.U32.AND UP1, UPT, UR44, 0x6, UP1 ;  /* 0x000000062c00788c */ /* 0x000fe20008f21070 */
[C---:B0-----:R-:W-:Y:S01]  /*8eb0*/  IMAD.SHL.U32 R18, R8.reuse, 0x2, RZ ;  /* 0x0000000208127824 */ /* 0x041fe200078e00ff */
[----:B------:R-:W-:Y:S02]  /*8ec0*/  SHF.R.U32.HI R0, RZ, 0x2, R8 ;  /* 0x00000002ff007819 */ /* 0x000fe40000011608 */
[----:B------:R-:W-:Y:S02]  /*8ed0*/  LOP3.LUT R5, R8, 0x60, RZ, 0xc0, !PT ;  /* 0x0000006008057812 */ /* 0x000fe400078ec0ff */
[----:B------:R-:W-:Y:S02]  /*8ee0*/  LOP3.LUT R18, R18, 0x6, RZ, 0xc0, !PT ;  /* 0x0000000612127812 */ /* 0x000fe400078ec0ff */
[----:B------:R-:W-:Y:S02]  /*8ef0*/  LOP3.LUT R0, R0, 0x7, RZ, 0xc0, !PT ;  /* 0x0000000700007812 */ /* 0x000fe400078ec0ff */
[----:B------:R-:W-:Y:S01]  /*8f00*/  PRMT R18, R18, R19, UR42 ;  /* 0x0000002a12127e16 */ /* 0x000fe20008000013 */
[----:B------:R-:W-:Y:S01]  /*8f10*/  USHF.L.U32 UR42, UR42, 0x8, URZ ;  /* 0x000000082a2a7899 */ /* 0x000fe2000800063f */
[----:B------:R-:W-:-:S02]  /*8f20*/  SHF.R.U32.HI R5, RZ, 0x1, R5 ;  /* 0x00000001ff057819 */ /* 0x000fc40000011605 */
[----:B------:R-:W-:Y:S02]  /*8f30*/  SHF.R.S32.HI R19, RZ, 0x1f, R18 ;  /* 0x0000001fff137819 */ /* 0x000fe40000011412 */
[--C-:B------:R-:W-:Y:S02]  /*8f40*/  LOP3.LUT R3, R3, 0x40, R0.reuse, 0xe2, !PT ;  /* 0x0000004003037812 */ /* 0x100fe400078ee200 */
[----:B------:R-:W-:Y:S01]  /*8f50*/  IADD3 R0, RZ, -R5, -R0 ;  /* 0x80000005ff007210 */ /* 0x000fe20007ffe800 */
[----:B------:R-:W-:Y:S01]  /*8f60*/  IMAD.WIDE.U32 R6, R6, UR43, R18 ;  /* 0x0000002b06067c25 */ /* 0x000fe2000f8e0012 */
[----:B------:R-:W-:-:S03]  /*8f70*/  LOP3.LUT R3, R3, UR6, R5, 0xfe, !PT ;  /* 0x0000000603037c12 */ /* 0x000fc6000f8efe05 */
[----:B------:R-:W-:Y:S01]  /*8f80*/  VIADD R7, R7, UR4 ;  /* 0x0000000407077c36 */ /* 0x000fe20008000000 */
[----:B------:R-:W-:Y:S01]  /*8f90*/  ULDC UR4, c[0x0][0x288] ;  /* 0x0000a20000047ab9 */ /* 0x000fe20000000800 */
[----:B------:R-:W-:Y:S01]  /*8fa0*/  IMAD R0, R4, -0x40, R0 ;  /* 0xffffffc004007824 */ /* 0x000fe200078e0200 */
[----:B------:R-:W-:Y:S01]  /*8fb0*/  UISETP.GE.AND UP0, UPT, UR42, UR4, UPT ;  /* 0x000000042a00728c */ /* 0x000fe2000bf06270 */
[----:B------:R-:W-:-:S03]  /*8fc0*/  IMAD.MOV.U32 R4, RZ, RZ, -0x2 ;  /* 0xfffffffeff047424 */ /* 0x000fc600078e00ff */
[----:B------:R-:W-:Y:S02]  /*8fd0*/  UISETP.GE.OR UP0, UPT, UR41, UR8, UP0 ;  /* 0x000000082900728c */ /* 0x000fe40008706670 */
[----:B------:R-:W-:Y:S01]  /*8fe0*/  IADD3 R158, R158, -UR41, R0 ;  /* 0x800000299e9e7c10 */ /* 0x000fe2000fffe000 */
[----:B------:R-:W-:Y:S01]  /*8ff0*/  USEL UR8, URZ, 0x1, !UP1 ;  /* 0x000000013f087887 */ /* 0x000fe2000c800000 */
[----:B------:R-:W-:Y:S01]  /*9000*/  LOP3.LUT R0, R8, 0x3, RZ, 0xc0, !PT ;  /* 0x0000000308007812 */ /* 0x000fe200078ec0ff */
[----:B------:R-:W-:Y:S01]  /*9010*/  UMOV UR41, 0xffffffff ;  /* 0xffffffff00297882 */ /* 0x000fe20000000000 */
[----:B------:R-:W-:Y:S01]  /*9020*/  PLOP3.LUT P0, PT, PT, PT, UP0, 0x80, 0x0 ;  /* 0x000000000000781c */ /* 0x000fe20003f0f008 */
[----:B------:R-:W-:Y:S02]  /*9030*/  ULOP3.LUT UR38, UR38, UR8, URZ, 0x3c, !UPT ;  /* 0x0000000826267292 */ /* 0x000fe4000f8e3c3f */
[----:B------:R-:W-:Y:S01]  /*9040*/  IMAD R0, R0, R4, UR4 ;  /* 0x0000000400007e24 */ /* 0x000fe2000f8e0204 */
[----:B------:R-:W-:-:S03]  /*9050*/  UIMAD.WIDE.U32 UR4, UR39, -0x55555555, URZ ;  /* 0xaaaaaaab270478a5 */ /* 0x000fc6000f8e003f */
[----:B------:R-:W-:Y:S01]  /*9060*/  VIADD R0, R0, -UR42 ;  /* 0x8000002a00007c36 */ /* 0x000fe20008000000 */
[----:B------:R-:W-:-:S04]  /*9070*/  USHF.R.U32.HI UR4, URZ, 0x2, UR5 ;  /* 0x000000023f047899 */ /* 0x000fc80008011605 */
[----:B------:R-:W-:Y:S02]  /*9080*/  UIMAD UR39, UR4, -0x6, UR39 ;  /* 0xfffffffa042778a4 */ /* 0x000fe4000f8e0227 */
[----:B------:R-:W-:Y:S01]  /*9090*/  @UP2 ULOP3.LUT UR38, UR38, 0x1, UR4, 0x78, !UPT ;  /* 0x0000000126262892 */ /* 0x000fe2000f8e7804 */
[----:B------:R-:W-:Y:S11]  /*90a0*/  @P0 BRA `(.L_x_28) ;  /* 0x000000fc00a80947 */ /* 0x000ff60003800000 */
[----:B------:R-:W-:Y:S01]  /*90b0*/  FSETP.NEU.AND P0, PT, R16, RZ, PT ;  /* 0x000000ff1000720b */ /* 0x000fe20003f0d000 */
[----:B------:R-:W-:Y:S01]  /*90c0*/  ULDC.64 UR8, c[0x0][0x5c8] ;  /* 0x0001720000087ab9 */ /* 0x000fe20000000a00 */
[----:B------:R-:W-:Y:S01]  /*90d0*/  ISETP.GT.AND P3, PT, R158, RZ, PT ;  /* 0x000000ff9e00720c */ /* 0x000fe20003f64270 */
[----:B------:R-:W-:Y:S01]  /*90e0*/  UIMAD UR4, UR7, UR8, URZ ;  /* 0x00000008070472a4 */ /* 0x000fe2000f8e023f */
[----:B------:R-:W-:Y:S01]  /*90f0*/  IMAD.U32 R10, RZ, RZ, UR9 ;  /* 0x00000009ff0a7e24 */ /* 0x000fe2000f8e00ff */
[----:B------:R-:W-:Y:S01]  /*9100*/  BSSY B0, `(.L_x_28) ;  /* 0x0000fe4000007945 */ /* 0x000fe20003800000 */
[----:B------:R-:W-:Y:S01]  /*9110*/  IMAD.WIDE.U32 R6, R3, UR8, R6 ;  /* 0x0000000803067c25 */ /* 0x000fe2000f8e0006 */
[----:B------:R-:W-:-:S03]  /*9120*/  ISETP.GT.AND P1, PT, R0, RZ, P3 ;  /* 0x000000ff0000720c */ /* 0x000fc60001f24270 */
[----:B------:R-:W-:-:S04]  /*9130*/  IMAD R10, R3, R10, UR4 ;  /* 0x00000004030a7e24 */ /* 0x000fc8000f8e020a */
[----:B------:R-:W-:Y:S01]  /*9140*/  IMAD.IADD R10, R7, 0x1, R10 ;  /* 0x00000001070a7824 */ /* 0x000fe200078e020a */
[----:B------:R-:W-:Y:S06]  /*9150*/  @!P0 BRA `(.L_x_29) ;  /* 0x000000ac00448947 */ /* 0x000fec0003800000 */
[----:B------:R-:W0:Y:S01]  /*9160*/  LDC.64 R22, c[0x0][0x5b8] ;  /* 0x00016e00ff167b82 */ /* 0x000e220000000a00 */
[----:B------:R-:W2:Y:S01]  /*9170*/  LDL.LU R11, [R1] ;  /* 0x00000000010b7983 */ /* 0x000ea20000300800 */
[----:B------:R-:W-:-:S06]  /*9180*/  ULDC.64 UR4, c[0x0][0x5c0] ;  /* 0x0001700000047ab9 */ /* 0x000fcc0000000a00 */
[----:B------:R-:W1:Y:S08]  /*9190*/  LDC.64 R14, c[0x0][0x5b0] ;  /* 0x00016c00ff0e7b82 */ /* 0x000e700000000a00 */
[----:B------:R-:W3:Y:S01]  /*91a0*/  LDC.64 R12, c[0x0][0x5a8] ;  /* 0x00016a00ff0c7b82 */ /* 0x000ee20000000a00 */
[C---:B0-----:R-:W-:Y:S02]  /*91b0*/  IMAD R159, R22.reuse, UR10, RZ ;  /* 0x0000000a169f7c24 */ /* 0x041fe4000f8e02ff */
[----:B------:R-:W-:-:S04]  /*91c0*/  IMAD.WIDE.U32 R152, R22, UR43, R18 ;  /* 0x0000002b16987c25 */ /* 0x000fc8000f8e0012 */
[----:B------:R-:W-:Y:S02]  /*91d0*/  IMAD R159, R23, UR43, R159 ;  /* 0x0000002b179f7c24 */ /* 0x000fe4000f8e029f */
[----:B-1----:R-:W-:Y:S02]  /*91e0*/  IMAD R156, R14, UR7, RZ ;  /* 0x000000070e9c7c24 */ /* 0x002fe4000f8e02ff */
[----:B------:R-:W-:Y:S02]  /*91f0*/  IMAD.IADD R21, R153, 0x1, R159 ;  /* 0x0000000199157824 */ /* 0x000fe400078e029f */
[----:B------:R-:W-:Y:S02]  /*9200*/  IMAD.MOV.U32 R20, RZ, RZ, R152 ;  /* 0x000000ffff147224 */ /* 0x000fe400078e0098 */
[C---:B------:R-:W-:Y:S02]  /*9210*/  IMAD R156, R3.reuse, R15, R156 ;  /* 0x0000000f039c7224 */ /* 0x040fe400078e029c */
[----:B------:R-:W-:-:S04]  /*9220*/  IMAD.WIDE.U32 R4, R3, R14, R20 ;  /* 0x0000000e03047225 */ /* 0x000fc800078e0014 */
[----:B------:R-:W-:Y:S01]  /*9230*/  IMAD.IADD R5, R5, 0x1, R156 ;  /* 0x0000000105057824 */ /* 0x000fe200078e029c */
[----:B---3--:R-:W-:-:S04]  /*9240*/  LEA R8, P0, R4, R12, 0x2 ;  /* 0x0000000c04087211 */ /* 0x008fc800078010ff */
[----:B------:R-:W-:-:S05]  /*9250*/  LEA.HI.X R9, R4, R13, R5, 0x2, P0 ;  /* 0x0000000d04097211 */ /* 0x000fca00000f1405 */
[----:B------:R-:W3:Y:S01]  /*9260*/  @P1 LDG.E.LTC128B R23, desc[UR36][R8.64] ;  /* 0x0000002408171981 */ /* 0x000ee2000c1e1920 */
[C---:B------:R-:W-:Y:S01]  /*9270*/  LEA R4, P0, R6.reuse, UR4, 0x2 ;  /* 0x0000000406047c11 */ /* 0x040fe2000f8010ff */
[----:B------:R-:W-:Y:S03]  /*9280*/  BSSY B1, `(.L_x_30) ;  /* 0x0000010000017945 */ /* 0x000fe60003800000 */
[----:B------:R-:W-:Y:S02]  /*9290*/  LEA.HI.X R5, R6, UR5, R10, 0x2, P0 ;  /* 0x0000000506057c11 */ /* 0x000fe400080f140a */
[----:B---3--:R-:W-:-:S05]  /*92a0*/  LOP3.LUT R7, R23, 0xffffe000, RZ, 0xc0, !PT ;  /* 0xffffe00017077812 */ /* 0x008fca00078ec0ff */
[----:B------:R-:W-:-:S04]  /*92b0*/  FMUL R7, R7, R16 ;  /* 0x0000001007077220 */ /* 0x000fc80000400000 */
[----:B--2---:R-:W-:-:S05]  /*92c0*/  FFMA R7, R11, R2, R7 ;  /* 0x000000020b077223 */ /* 0x004fca0000000007 */
[----:B------:R-:W-:-:S05]  /*92d0*/  F2FP.TF32.F32.PACK_B R7, R7 ;  /* 0x00000007ff07723e */ /* 0x000fca00024050ff */
[----:B------:R0:W-:Y:S02]  /*92e0*/  @P1 STG.E desc[UR36][R4.64], R7 ;  /* 0x0000000704001986 */ /* 0x0001e4000c101924 */
[----:B0-----:R-:W-:-:S04]  /*92f0*/  IMAD.WIDE.U32 R6, R3, R14, R18 ;  /* 0x0000000e03067225 */ /* 0x001fc800078e0012 */
[----:B------:R-:W-:Y:S02]  /*9300*/  IMAD.IADD R7, R156, 0x1, R7 ;  /* 0x000000019c077824 */ /* 0x000fe400078e0207 */
[----:B------:R-:W-:-:S04]  /*9310*/  IMAD.WIDE.U32 R6, R22, UR43, R6 ;  /* 0x0000002b16067c25 */ /* 0x000fc8000f8e0006 */
[----:B------:R-:W-:Y:S01]  /*9320*/  IMAD.IADD R7, R159, 0x1, R7 ;  /* 0x000000019f077824 */ /* 0x000fe200078e0207 */
[----:B------:R-:W-:-:S04]  /*9330*/  LEA R10, P0, R6, R12, 0x2 ;  /* 0x0000000c060a7211 */ /* 0x000fc800078010ff */
[----:B------:R-:W-:Y:S02]  /*9340*/  LEA.HI.X R11, R6, R13, R7, 0x2, P0 ;  /* 0x0000000d060b7211 */ /* 0x000fe400000f1407 */
[----:B------:R-:W-:-:S13]  /*9350*/  ISETP.GT.AND P0, PT, R0, 0x1, P3 ;  /* 0x000000010000780c */ /* 0x000fda0001f04270 */
[----:B------:R-:W-:Y:S05]  /*9360*/  @!P0 BRA `(.L_x_31) ;  /* 0x0000000000048947 */ /* 0x000fea0003800000 */
[----:B------:R0:W5:Y:S02]  /*9370*/  LDG.E.LTC128B R23, desc[UR36][R10.64+0x4] ;  /* 0x000004240a177981 */ /* 0x000164000c1e1920 */
.L_x_31:
[----:B------:R-:W-:Y:S05]  /*9380*/  BSYNC B1 ;  /* 0x0000000000017941 */ /* 0x000fea0003800000 */
.L_x_30:
[----:B------:R-:W2:Y:S01]  /*9390*/  LDL.LU R7, [R1+0x4] ;  /* 0x0000040001077983 */ /* 0x000ea20000300800 */
[----:B-----5:R-:W-:Y:S02]  /*93a0*/  LOP3.LUT R6, R23, 0xffffe000, RZ, 0xc0, !PT ;  /* 0xffffe00017067812 */ /* 0x020fe400078ec0ff */
[C---:B------:R-:W-:Y:S01]  /*93b0*/  SHF.L.U64.HI R155, R14.reuse, 0x3, R15 ;  /* 0x000000030e9b7819 */ /* 0x040fe2000001020f */
[----:B------:R-:W3:Y:S01]  /*93c0*/  LDL.LU R157, [R1+0x8] ;  /* 0x00000800019d7983 */ /* 0x000ee20000300800 */
[----:B------:R-:W-:Y:S01]  /*93d0*/  SHF.L.U32 R154, R14, 0x3, RZ ;  /* 0x000000030e9a7819 */ /* 0x000fe200000006ff */
[----:B------:R-:W-:-:S04]  /*93e0*/  FMUL R6, R6, R16 ;  /* 0x0000001006067220 */ /* 0x000fc80000400000 */
[----:B--2---:R-:W-:-:S05]  /*93f0*/  FFMA R6, R7, R2, R6 ;  /* 0x0000000207067223 */ /* 0x004fca0000000006 */
[----:B------:R-:W-:-:S05]  /*9400*/  F2FP.TF32.F32.PACK_B R6, R6 ;  /* 0x00000006ff06723e */ /* 0x000fca00024050ff */
[----:B------:R1:W-:Y:S01]  /*9410*/  @P0 STG.E desc[UR36][R4.64+0x4], R6 ;  /* 0x0000040604000986 */ /* 0x0003e2000c101924 */
[----:B------:R-:W-:-:S04]  /*9420*/  ISETP.GT.AND P0, PT, R158, 0x8, PT ;  /* 0x000000089e00780c */ /* 0x000fc80003f04270 */
[----:B------:R-:W-:Y:S01]  /*9430*/  ISETP.GT.AND P1, PT, R0, RZ, P0 ;  /* 0x000000ff0000720c */ /* 0x000fe20000724270 */
[----:B-1----:R-:W-:-:S04]  /*9440*/  IMAD.WIDE.U32 R6, R3, R14, R154 ;  /* 0x0000000e03067225 */ /* 0x002fc800078e009a */
[----:B------:R-:W-:Y:S01]  /*9450*/  IMAD.IADD R156, R156, 0x1, R7 ;  /* 0x000000019c9c7824 */ /* 0x000fe200078e0207 */
[----:B------:R-:W-:-:S05]  /*9460*/  IADD3 R7, P2, R152, R6, RZ ;  /* 0x0000000698077210 */ /* 0x000fca0007f5e0ff */
[----:B------:R-:W-:Y:S01]  /*9470*/  IMAD.X R9, R156, 0x1, R21, P2 ;  /* 0x000000019c097824 */ /* 0x000fe200010e0615 */
[----:B------:R-:W-:-:S04]  /*9480*/  LEA R8, P2, R7, R12, 0x2 ;  /* 0x0000000c07087211 */ /* 0x000fc800078410ff */
[----:B------:R-:W-:-:S05]  /*9490*/  LEA.HI.X R9, R7, R13, R9, 0x2, P2 ;  /* 0x0000000d07097211 */ /* 0x000fca00010f1409 */
[----:B------:R1:W2:Y:S01]  /*94a0*/  @P1 LDG.E.LTC128B R23, desc[UR36][R8.64] ;  /* 0x0000002408171981 */ /* 0x0002a2000c1e1920 */
[----:B------:R-:W-:Y:S01]  /*94b0*/  IADD3 R6, P2, R18, R6, RZ ;  /* 0x0000000612067210 */ /* 0x000fe20007f5e0ff */
[----:B------:R-:W-:Y:S01]  /*94c0*/  IMAD.U32 R161, RZ, RZ, UR8 ;  /* 0x00000008ffa17e24 */ /* 0x000fe2000f8e00ff */
[----:B------:R-:W-:Y:S01]  /*94d0*/  ISETP.GT.AND P4, PT, R0, 0x1, P0 ;  /* 0x000000010000780c */ /* 0x000fe20000784270 */
[----:B------:R-:W-:Y:S01]  /*94e0*/  IMAD.U32 R160, RZ, RZ, UR9 ;  /* 0x00000009ffa07e24 */ /* 0x000fe2000f8e00ff */
[----:B------:R-:W-:Y:S01]  /*94f0*/  BSSY B1, `(.L_x_32) ;  /* 0x0000012000017945 */ /* 0x000fe20003800000 */
[----:B------:R-:W-:Y:S02]  /*9500*/  IMAD.X R7, R19, 0x1, R156, P2 ;  /* 0x0000000113077824 */ /* 0x000fe400010e069c */
[----:B------:R-:W-:Y:S02]  /*9510*/  IMAD.SHL.U32 R161, R161, 0x20, RZ ;  /* 0x00000020a1a17824 */ /* 0x000fe400078e00ff */
[----:B------:R-:W-:-:S04]  /*9520*/  IMAD.WIDE.U32 R6, R22, UR43, R6 ;  /* 0x0000002b16067c25 */ /* 0x000fc8000f8e0006 */
[----:B------:R-:W-:Y:S01]  /*9530*/  IMAD.IADD R7, R159, 0x1, R7 ;  /* 0x000000019f077824 */ /* 0x000fe200078e0207 */
[----:B-1----:R-:W-:-:S04]  /*9540*/  LEA R8, P2, R6, R12, 0x2 ;  /* 0x0000000c06087211 */ /* 0x002fc800078410ff */
[----:B------:R-:W-:Y:S01]  /*9550*/  LEA.HI.X R9, R6, R13, R7, 0x2, P2 ;  /* 0x0000000d06097211 */ /* 0x000fe200010f1407 */
[----:B------:R-:W-:-:S05]  /*9560*/  IMAD.U32 R6, RZ, RZ, UR8 ;  /* 0x00000008ff067e24 */ /* 0x000fca000f8e00ff */
[----:B------:R-:W-:Y:S02]  /*9570*/  SHF.L.U64.HI R160, R6, 0x5, R160 ;  /* 0x0000000506a07819 */ /* 0x000fe400000102a0 */
[----:B------:R-:W-:-:S05]  /*9580*/  IADD3 R6, P2, R161, R4, RZ ;  /* 0x00000004a1067210 */ /* 0x000fca0007f5e0ff */
[----:B------:R-:W-:Y:S01]  /*9590*/  IMAD.X R7, R160, 0x1, R5, P2 ;  /* 0x00000001a0077824 */ /* 0x000fe200010e0605 */
[----:B--2---:R-:W-:-:S05]  /*95a0*/  LOP3.LUT R156, R23, 0xffffe000, RZ, 0xc0, !PT ;  /* 0xffffe000179c7812 */ /* 0x004fca00078ec0ff */
[----:B------:R-:W-:-:S04]  /*95b0*/  FMUL R156, R156, R16 ;  /* 0x000000109c9c7220 */ /* 0x000fc80000400000 */
[----:B---3--:R-:W-:-:S05]  /*95c0*/  FFMA R156, R157, R2, R156 ;  /* 0x000000029d9c7223 */ /* 0x008fca000000009c */
[----:B------:R-:W-:-:S05]  /*95d0*/  F2FP.TF32.F32.PACK_B R156, R156 ;  /* 0x0000009cff9c723e */ /* 0x000fca00024050ff */
[----:B------:R1:W-:Y:S01]  /*95e0*/  @P1 STG.E desc[UR36][R6.64], R156 ;  /* 0x0000009c06001986 */ /* 0x0003e2000c101924 */
[----:B------:R-:W-:Y:S05]  /*95f0*/  @!P4 BRA `(.L_x_33) ;  /* 0x000000000004c947 */ /* 0x000fea0003800000 */
[----:B------:R2:W5:Y:S02]  /*9600*/  LDG.E.LTC128B R23, desc[UR36][R8.64+0x4] ;  /* 0x0000042408177981 */ /* 0x000564000c1e1920 */
.L_x_33:
[----:B------:R-:W-:Y:S05]  /*9610*/  BSYNC B1 ;  /* 0x0000000000017941 */ /* 0x000fea0003800000 */
.L_x_32:
[----:B------:R-:W3:Y:S01]  /*9620*/  LDL.LU R157, [R1+0xc] ;  /* 0x00000c00019d7983 */ /* 0x000ee20000300800 */
[----:B-1---5:R-:W-:Y:S01]  /*9630*/  LOP3.LUT R156, R23, 0xffffe000, RZ, 0xc0, !PT ;  /* 0xffffe000179c7812 */ /* 0x022fe200078ec0ff */
[----:B------:R-:W-:Y:S01]  /*9640*/  BSSY B1, `(.L_x_34) ;  /* 0x0000009000017945 */ /* 0x000fe20003800000 */
[----:B------:R-:W-:-:S03]  /*9650*/  ISETP.GT.AND P1, PT, R0, 0x8, P3 ;  /* 0x000000080000780c */ /* 0x000fc60001f24270 */
[----:B------:R-:W-:-:S04]  /*9660*/  FMUL R156, R156, R16 ;  /* 0x000000109c9c7220 */ /* 0x000fc80000400000 */
[----:B---3--:R-:W-:-:S05]  /*9670*/  FFMA R156, R157, R2, R156 ;  /* 0x000000029d9c7223 */ /* 0x008fca000000009c */
[----:B------:R-:W-:-:S05]  /*9680*/  F2FP.TF32.F32.PACK_B R156, R156 ;  /* 0x0000009cff9c723e */ /* 0x000fca00024050ff */
[----:B------:R1:W-:Y:S02]  /*9690*/  @P4 STG.E desc[UR36][R6.64+0x4], R156 ;  /* 0x0000049c06004986 */ /* 0x0003e4000c101924 */
[----:B-1----:R-:W-:Y:S01]  /*96a0*/  IMAD.MOV.U32 R156, RZ, RZ, R23 ;  /* 0x000000ffff9c7224 */ /* 0x002fe200078e0017 */
[----:B------:R-:W-:Y:S06]  /*96b0*/  @!P1 BRA `(.L_x_35) ;  /* 0x0000000000049947 */ /* 0x000fec0003800000 */
[----:B------:R1:W5:Y:S02]  /*96c0*/  LDG.E.LTC128B R156, desc[UR36][R10.64+0x20] ;  /* 0x000020240a9c7981 */ /* 0x000364000c1e1920 */
.L_x_35:
[----:B------:R-:W-:Y:S05]  /*96d0*/  BSYNC B1 ;  /* 0x0000000000017941 */ /* 0x000fea0003800000 */
.L_x_34:
[----:B------:R-:W3:Y:S01]  /*96e0*/  LDL.LU R157, [R1+0x10] ;  /* 0x00001000019d7983 */ /* 0x000ee20000300800 */
[----:B-----5:R-:W-:Y:S01]  /*96f0*/  LOP3.LUT R23, R156, 0xffffe000, RZ, 0xc0, !PT ;  /* 0xffffe0009c177812 */ /* 0x020fe200078ec0ff */
[----:B------:R-:W-:Y:S01]  /*9700*/  BSSY B1, `(.L_x_36) ;  /* 0x0000008000017945 */ /* 0x000fe20003800000 */
[----:B------:R-:W-:-:S03]  /*9710*/  ISETP.GT.AND P2, PT, R0, 0x9, P3 ;  /* 0x000000090000780c */ /* 0x000fc60001f44270 */
[----:B------:R-:W-:-:S04]  /*9720*/  FMUL R23, R23, R16 ;  /* 0x0000001017177220 */ /* 0x000fc80000400000 */
[----:B---3--:R-:W-:-:S05]  /*9730*/  FFMA R23, R157, R2, R23 ;  /* 0x000000029d177223 */ /* 0x008fca0000000017 */
[----:B------:R-:W-:-:S05]  /*9740*/  F2FP.TF32.F32.PACK_B R23, R23 ;  /* 0x00000017ff17723e */ /* 0x000fca00024050ff */
[----:B------:R3:W-:Y:S01]  /*9750*/  @P1 STG.E desc[UR36][R4.64+0x20], R23 ;  /* 0x0000201704001986 */ /* 0x0007e2000c101924 */
[----:B------:R-:W-:Y:S05]  /*9760*/  @!P2 BRA `(.L_x_37) ;  /* 0x000000000004a947 */ /* 0x000fea0003800000 */
[----:B------:R4:W5:Y:S02]  /*9770*/  LDG.E.LTC128B R156, desc[UR36][R10.64+0x24] ;  /* 0x000024240a9c7981 */ /* 0x000964000c1e1920 */
.L_x_37:
[----:B------:R-:W-:Y:S05]  /*9780*/  BSYNC B1 ;  /* 0x0000000000017941 */ /* 0x000fea0003800000 */
.L_x_36:
[----:B------:R-:W2:Y:S01]  /*9790*/  LDL.LU R157, [R1+0x14] ;  /* 0x00001400019d7983 */ /* 0x000ea20000300800 */
[----:B---3-5:R-:W-:Y:S01]  /*97a0*/  LOP3.LUT R23, R156, 0xffffe000, RZ, 0xc0, !PT ;  /* 0xffffe0009c177812 */ /* 0x028fe200078ec0ff */
[----:B------:R-:W-:Y:S01]  /*97b0*/  BSSY B1, `(.L_x_38) ;  /* 0x0000008000017945 */ /* 0x000fe20003800000 */
[----:B------:R-:W-:-:S03]  /*97c0*/  ISETP.GT.AND P1, PT, R0, 0x8, P0 ;  /* 0x000000080000780c */ /* 0x000fc60000724270 */
[----:B------:R-:W-:-:S04]  /*97d0*/  FMUL R23, R23, R16 ;  /* 0x0000001017177220 */ /* 0x000fc80000400000 */
[----:B--2---:R-:W-:-:S05]  /*97e0*/  FFMA R23, R157, R2, R23 ;  /* 0x000000029d177223 */ /* 0x004fca0000000017 */
[----:B------:R-:W-:-:S05]  /*97f0*/  F2FP.TF32.F32.PACK_B R23, R23 ;  /* 0x00000017ff17723e */ /* 0x000fca00024050ff */
[----:B------:R2:W-:Y:S01]  /*9800*/  @P2 STG.E desc[UR36][R4.64+0x24], R23 ;  /* 0x0000241704002986 */ /* 0x0005e2000c101924 */
[----:B------:R-:W-:Y:S05]  /*9810*/  @!P1 BRA `(.L_x_39) ;  /* 0x0000000000049947 */ /* 0x000fea0003800000 */
[----:B------:R3:W5:Y:S02]  /*9820*/  LDG.E.LTC128B R156, desc[UR36][R8.64+0x20] ;  /* 0x00002024089c7981 */ /* 0x000764000c1e1920 */
.L_x_39:
[----:B------:R-:W-:Y:S05]  /*9830*/  BSYNC B1 ;  /* 0x0000000000017941 */ /* 0x000fea0003800000 */
.L_x_38:
[----:B------:R-:W4:Y:S01]  /*9840*/  LDL.LU R157, [R1+0x18] ;  /* 0x00001800019d7983 */ /* 0x000f220000300800 */
[----:B--2--5:R-:W-:Y:S01]  /*9850*/  LOP3.LUT R23, R156, 0xffffe000, RZ, 0xc0, !PT ;  /* 0xffffe0009c177812 */ /* 0x024fe200078ec0ff */
[----:B------:R-:W-:Y:S01]  /*9860*/  BSSY B1, `(.L_x_40) ;  /* 0x0000008000017945 */ /* 0x000fe20003800000 */
[----:B------:R-:W-:-:S03]  /*9870*/  ISETP.GT.AND P2, PT, R0, 0x9, P0 ;  /* 0x000000090000780c */ /* 0x000fc60000744270 */
[----:B------:R-:W-:-:S04]  /*9880*/  FMUL R23, R23, R16 ;  /* 0x0000001017177220 */ /* 0x000fc80000400000 */
[----:B----4-:R-:W-:-:S05]  /*9890*/  FFMA R23, R157, R2, R23 ;  /* 0x000000029d177223 */ /* 0x010fca0000000017 */
[----:B------:R-:W-:-:S05]  /*98a0*/  F2FP.TF32.F32.PACK_B R23, R23 ;  /* 0x00000017ff17723e */ /* 0x000fca00024050ff */
[----:B------:R2:W-:Y:S01]  /*98b0*/  @P1 STG.E desc[UR36][R6.64+0x20], R23 ;  /* 0x0000201706001986 */ /* 0x0005e2000c101924 */
[----:B------:R-:W-:Y:S05]  /*98c0*/  @!P2 BRA `(.L_x_41) ;  /* 0x000000000004a947 */ /* 0x000fea0003800000 */
[----:B------:R4:W5:Y:S02]  /*98d0*/  LDG.E.LTC128B R156, desc[UR36][R8.64+0x24] ;  /* 0x00002424089c7981 */ /* 0x000964000c1e1920 */
.L_x_41:
[----:B------:R-:W-:Y:S05]  /*98e0*/  BSYNC B1 ;  /* 0x0000000000017941 */ /* 0x000fea0003800000 */
.L_x_40:
[----:B------:R-:W3:Y:S01]  /*98f0*/  LDL.LU R157, [R1+0x1c] ;  /* 0x00001c00019d7983 */ /* 0x000ee20000300800 */
[----:B--2--5:R-:W-:Y:S01]  /*9900*/  LOP3.LUT R23, R156, 0xffffe000, RZ, 0xc0, !PT ;  /* 0xffffe0009c177812 */ /* 0x024fe200078ec0ff */
        /* <DEDUP_REMOVED lines=8> */
.L_x_43:
[----:B------:R-:W-:Y:S05]  /*9990*/  BSYNC B1 ;  /* 0x0000000000017941 */ /* 0x000fea0003800000 */
.L_x_42:
        /* <DEDUP_REMOVED lines=10> */
.L_x_45:
[----:B------:R-:W-:Y:S05]  /*9a40*/  BSYNC B1 ;  /* 0x0000000000017941 */ /* 0x000fea0003800000 */
.L_x_44:
        /* <DEDUP_REMOVED lines=10> */
.L_x_47:
[----:B------:R-:W-:Y:S05]  /*9af0*/  BSYNC B1 ;  /* 0x0000000000017941 */ /* 0x000fea0003800000 */
.L_x_46:
        /* <DEDUP_REMOVED lines=10> */
.L_x_49:
[----:B------:R-:W-:Y:S05]  /*9ba0*/  BSYNC B1 ;  /* 0x0000000000017941 */ /* 0x000fea0003800000 */
.L_x_48:
        /* <DEDUP_REMOVED lines=10> */
.L_x_51:
[----:B------:R-:W-:Y:S05]  /*9c50*/  BSYNC B1 ;  /* 0x0000000000017941 */ /* 0x000fea0003800000 */
.L_x_50:
        /* <DEDUP_REMOVED lines=10> */
.L_x_53:
[----:B------:R-:W-:Y:S05]  /*9d00*/  BSYNC B1 ;  /* 0x0000000000017941 */ /* 0x000fea0003800000 */
.L_x_52:
        /* <DEDUP_REMOVED lines=10> */
.L_x_55:
[----:B------:R-:W-:Y:S05]  /*9db0*/  BSYNC B1 ;  /* 0x0000000000017941 */ /* 0x000fea0003800000 */
.L_x_54:
        /* <DEDUP_REMOVED lines=10> */
.L_x_57:
[----:B------:R-:W-:Y:S05]  /*9e60*/  BSYNC B1 ;  /* 0x0000000000017941 */ /* 0x000fea0003800000 */
.L_x_56:
        /* <DEDUP_REMOVED lines=10> */
.L_x_59:
[----:B------:R-:W-:Y:S05]  /*9f10*/  BSYNC B1 ;  /* 0x0000000000017941 */ /* 0x000fea0003800000 */
.L_x_58:
        /* <DEDUP_REMOVED lines=10> */
.L_x_61:
[----:B------:R-:W-:Y:S05]  /*9fc0*/  BSYNC B1 ;  /* 0x0000000000017941 */ /* 0x000fea0003800000 */
.L_x_60:
        /* <DEDUP_REMOVED lines=10> */
.L_x_63:
[----:B------:R-:W-:Y:S05]  /*a070*/  BSYNC B1 ;  /* 0x0000000000017941 */ /* 0x000fea0003800000 */
.L_x_62:
        /* <DEDUP_REMOVED lines=10> */
.L_x_65:
[----:B------:R-:W-:Y:S05]  /*a120*/  BSYNC B1 ;  /* 0x0000000000017941 */ /* 0x000fea0003800000 */
.L_x_64:
        /* <DEDUP_REMOVED lines=10> */
.L_x_67:
[----:B------:R-:W-:Y:S05]  /*a1d0*/  BSYNC B1 ;  /* 0x0000000000017941 */ /* 0x000fea0003800000 */
.L_x_66:
        /* <DEDUP_REMOVED lines=10> */
.L_x_69:
[----:B------:R-:W-:Y:S05]  /*a280*/  BSYNC B1 ;  /* 0x0000000000017941 */ /* 0x000fea0003800000 */
.L_x_68:
        /* <DEDUP_REMOVED lines=10> */
.L_x_71:
[----:B------:R-:W-:Y:S05]  /*a330*/  BSYNC B1 ;  /* 0x0000000000017941 */ /* 0x000fea0003800000 */
.L_x_70:
        /* <DEDUP_REMOVED lines=10> */
.L_x_73:
[----:B------:R-:W-:Y:S05]  /*a3e0*/  BSYNC B1 ;  /* 0x0000000000017941 */ /* 0x000fea0003800000 */
.L_x_72:
        /* <DEDUP_REMOVED lines=10> */
.L_x_75:
[----:B------:R-:W-:Y:S05]  /*a490*/  BSYNC B1 ;  /* 0x0000000000017941 */ /* 0x000fea0003800000 */
.L_x_74:
        /* <DEDUP_REMOVED lines=10> */
.L_x_77:
[----:B------:R-:W-:Y:S05]  /*a540*/  BSYNC B1 ;  /* 0x0000000000017941 */ /* 0x000fea0003800000 */
.L_x_76:
        /* <DEDUP_REMOVED lines=10> */
.L_x_79:
[----:B------:R-:W-:Y:S05]  /*a5f0*/  BSYNC B1 ;  /* 0x0000000000017941 */ /* 0x000fea0003800000 */
.L_x_78:
        /* <DEDUP_REMOVED lines=10> */
.L_x_81:
[----:B------:R-:W-:Y:S05]  /*a6a0*/  BSYNC B1 ;  /* 0x0000000000017941 */ /* 0x000fea0003800000 */
.L_x_80:
        /* <DEDUP_REMOVED lines=10> */
.L_x_83:
[----:B------:R-:W-:Y:S05]  /*a750*/  BSYNC B1 ;  /* 0x0000000000017941 */ /* 0x000fea0003800000 */
.L_x_82:
        /* <DEDUP_REMOVED lines=10> */
.L_x_85:
[----:B------:R-:W-:Y:S05]  /*a800*/  BSYNC B1 ;  /* 0x0000000000017941 */ /* 0x000fea0003800000 */
.L_x_84:
        /* <DEDUP_REMOVED lines=10> */
.L_x_87:
[----:B------:R-:W-:Y:S05]  /*a8b0*/  BSYNC B1 ;  /* 0x0000000000017941 */ /* 0x000fea0003800000 */
.L_x_86:
        /* <DEDUP_REMOVED lines=10> */
.L_x_89:
[----:B------:R-:W-:Y:S05]  /*a960*/  BSYNC B1 ;  /* 0x0000000000017941 */ /* 0x000fea0003800000 */
.L_x_88:
        /* <DEDUP_REMOVED lines=10> */
.L_x_91:
[----:B------:R-:W-:Y:S05]  /*aa10*/  BSYNC B1 ;  /* 0x0000000000017941 */ /* 0x000fea0003800000 */
.L_x_90:
        /* <DEDUP_REMOVED lines=10> */
.L_x_93:
[----:B------:R-:W-:Y:S05]  /*aac0*/  BSYNC B1 ;  /* 0x0000000000017941 */ /* 0x000fea0003800000 */
.L_x_92:
        /* <DEDUP_REMOVED lines=10> */
.L_x_95:
[----:B------:R-:W-:Y:S05]  /*ab70*/  BSYNC B1 ;  /* 0x0000000000017941 */ /* 0x000fea0003800000 */
.L_x_94:
        /* <DEDUP_REMOVED lines=10> */
.L_x_97:
[----:B------:R-:W-:Y:S05]  /*ac20*/  BSYNC B1 ;  /* 0x0000000000017941 */ /* 0x000fea0003800000 */
.L_x_96:
        /* <DEDUP_REMOVED lines=10> */
.L_x_99:
[----:B------:R-:W-:Y:S05]  /*acd0*/  BSYNC B1 ;  /* 0x0000000000017941 */ /* 0x000fea0003800000 */
.L_x_98:
        /* <DEDUP_REMOVED lines=10> */
.L_x_101:
[----:B------:R-:W-:Y:S05]  /*ad80*/  BSYNC B1 ;  /* 0x0000000000017941 */ /* 0x000fea0003800000 */
.L_x_100:
        /* <DEDUP_REMOVED lines=10> */
.L_x_103:
[----:B------:R-:W-:Y:S05]  /*ae30*/  BSYNC B1 ;  /* 0x0000000000017941 */ /* 0x000fea0003800000 */
.L_x_102:
        /* <DEDUP_REMOVED lines=10> */
.L_x_105:
[----:B------:R-:W-:Y:S05]  /*aee0*/  BSYNC B1 ;  /* 0x0000000000017941 */ /* 0x000fea0003800000 */
.L_x_104:
        /* <DEDUP_REMOVED lines=10> */
.L_x_107:
[----:B------:R-:W-:Y:S05]  /*af90*/  BSYNC B1 ;  /* 0x0000000000017941 */ /* 0x000fea0003800000 */
.L_x_106:
        /* <DEDUP_REMOVED lines=10> */
.L_x_109:
[----:B------:R-:W-:Y:S05]  /*b040*/  BSYNC B1 ;  /* 0x0000000000017941 */ /* 0x000fea0003800000 */
.L_x_108:
        /* <DEDUP_REMOVED lines=10> */
.L_x_111:
[----:B------:R-:W-:Y:S05]  /*b0f0*/  BSYNC B1 ;  /* 0x0000000000017941 */ /* 0x000fea0003800000 */
.L_x_110:
        /* <DEDUP_REMOVED lines=10> */
.L_x_113:
[----:B------:R-:W-:Y:S05]  /*b1a0*/  BSYNC B1 ;  /* 0x0000000000017941 */ /* 0x000fea0003800000 */
.L_x_112:
        /* <DEDUP_REMOVED lines=10> */
.L_x_115:
[----:B------:R-:W-:Y:S05]  /*b250*/  BSYNC B1 ;  /* 0x0000000000017941 */ /* 0x000fea0003800000 */
.L_x_114:
        /* <DEDUP_REMOVED lines=10> */
.L_x_117:
[----:B------:R-:W-:Y:S05]  /*b300*/  BSYNC B1 ;  /* 0x0000000000017941 */ /* 0x000fea0003800000 */
.L_x_116:
        /* <DEDUP_REMOVED lines=10> */
.L_x_119:
[----:B------:R-:W-:Y:S05]  /*b3b0*/  BSYNC B1 ;  /* 0x0000000000017941 */ /* 0x000fea0003800000 */
.L_x_118:
        /* <DEDUP_REMOVED lines=10> */
.L_x_121:
[----:B------:R-:W-:Y:S05]  /*b460*/  BSYNC B1 ;  /* 0x0000000000017941 */ /* 0x000fea0003800000 */
.L_x_120:
[----:B--2---:R-:W2:Y:S01]  /*b470*/  LDL.LU R23, [R1+0xbc] ;  /* 0x0000bc0001177983 */ /* 0x004ea20000300800 */
[----:B-----5:R-:W-:Y:S01]  /*b480*/  LOP3.LUT R157, R156, 0xffffe000, RZ, 0xc0, !PT ;  /* 0xffffe0009c9d7812 */ /* 0x020fe200078ec0ff */
[----:B------:R-:W-:Y:S01]  /*b490*/  BSSY B1, `(.L_x_122) ;  /* 0x0000009000017945 */ /* 0x000fe20003800000 */
[----:B------:R-:W-:-:S03]  /*b4a0*/  ISETP.GT.AND P1, PT, R0, 0x60, P3 ;  /* 0x000000600000780c */ /* 0x000fc60001f24270 */
[----:B------:R-:W-:-:S04]  /*b4b0*/  FMUL R157, R157, R16 ;  /* 0x000000109d9d7220 */ /* 0x000fc80000400000 */
[----:B--2---:R-:W-:Y:S01]  /*b4c0*/  FFMA R157, R23, R2, R157 ;  /* 0x00000002179d7223 */ /* 0x004fe2000000009d */
[----:B------:R-:W-:-:S04]  /*b4d0*/  IMAD.MOV.U32 R23, RZ, RZ, R156 ;  /* 0x000000ffff177224 */ /* 0x000fc800078e009c */
[----:B------:R-:W-:-:S05]  /*b4e0*/  F2FP.TF32.F32.PACK_B R157, R157 ;  /* 0x0000009dff9d723e */ /* 0x000fca00024050ff */
[----:B------:R2:W-:Y:S01]  /*b4f0*/  @P2 STG.E desc[UR36][R6.64+0x164], R157 ;  /* 0x0001649d06002986 */ /* 0x0005e2000c101924 */
[----:B------:R-:W-:Y:S05]  /*b500*/  @!P1 BRA `(.L_x_123) ;  /* 0x0000000000049947 */ /* 0x000fea0003800000 */
[----:B------:R0:W5:Y:S02]  /*b510*/  LDG.E.LTC128B R23, desc[UR36][R10.64+0x180] ;  /* 0x000180240a177981 */ /* 0x000164000c1e1920 */
.L_x_123:
[----:B------:R-:W-:Y:S05]  /*b520*/  BSYNC B1 ;  /* 0x0000000000017941 */ /* 0x000fea0003800000 */
.L_x_122:
[----:B--2---:R-:W2:Y:S01]  /*b530*/  LDL.LU R157, [R1+0xc0] ;  /* 0x0000c000019d7983 */ /* 0x004ea20000300800 */
[----:B-----5:R-:W-:Y:S01]  /*b540*/  LOP3.LUT R156, R23, 0xffffe000, RZ, 0xc0, !PT ;  /* 0xffffe000179c7812 */ /* 0x020fe200078ec0ff */
        /* <DEDUP_REMOVED lines=8> */
.L_x_125:
[----:B------:R-:W-:Y:S05]  /*b5d0*/  BSYNC B1 ;  /* 0x0000000000017941 */ /* 0x000fea0003800000 */
.L_x_124:
        /* <DEDUP_REMOVED lines=10> */
.L_x_127:
[----:B------:R-:W-:Y:S05]  /*b680*/  BSYNC B1 ;  /* 0x0000000000017941 */ /* 0x000fea0003800000 */
.L_x_126:
        /* <DEDUP_REMOVED lines=10> */
.L_x_129:
[----:B------:R-:W-:Y:S05]  /*b730*/  BSYNC B1 ;  /* 0x0000000000017941 */ /* 0x000fea0003800000 */
.L_x_128:
        /* <DEDUP_REMOVED lines=10> */
.L_x_131:
[----:B------:R-:W-:Y:S05]  /*b7e0*/  BSYNC B1 ;  /* 0x0000000000017941 */ /* 0x000fea0003800000 */
.L_x_130:
        /* <DEDUP_REMOVED lines=10> */
.L_x_133:
[----:B------:R-:W-:Y:S05]  /*b890*/  BSYNC B1 ;  /* 0x0000000000017941 */ /* 0x000fea0003800000 */
.L_x_132:
        /* <DEDUP_REMOVED lines=10> */
.L_x_135:
[----:B------:R-:W-:Y:S05]  /*b940*/  BSYNC B1 ;  /* 0x0000000000017941 */ /* 0x000fea0003800000 */
.L_x_134:
        /* <DEDUP_REMOVED lines=10> */
.L_x_137:
[----:B------:R-:W-:Y:S05]  /*b9f0*/  BSYNC B1 ;  /* 0x0000000000017941 */ /* 0x000fea0003800000 */
.L_x_136:
        /* <DEDUP_REMOVED lines=10> */
.L_x_139:
[----:B------:R-:W-:Y:S05]  /*baa0*/  BSYNC B1 ;  /* 0x0000000000017941 */ /* 0x000fea0003800000 */
.L_x_138:
        /* <DEDUP_REMOVED lines=10> */
.L_x_141:
[----:B------:R-:W-:Y:S05]  /*bb50*/  BSYNC B1 ;  /* 0x0000000000017941 */ /* 0x000fea0003800000 */
.L_x_140:
        /* <DEDUP_REMOVED lines=10> */
.L_x_143:
[----:B------:R-:W-:Y:S05]  /*bc00*/  BSYNC B1 ;  /* 0x0000000000017941 */ /* 0x000fea0003800000 */
.L_x_142:
        /* <DEDUP_REMOVED lines=10> */
.L_x_145:
[----:B------:R-:W-:Y:S05]  /*bcb0*/  BSYNC B1 ;  /* 0x0000000000017941 */ /* 0x000fea0003800000 */
.L_x_144:
        /* <DEDUP_REMOVED lines=10> */
.L_x_147:
[----:B------:R-:W-:Y:S05]  /*bd60*/  BSYNC B1 ;  /* 0x0000000000017941 */ /* 0x000fea0003800000 */
.L_x_146:
        /* <DEDUP_REMOVED lines=10> */
.L_x_149:
[----:B------:R-:W-:Y:S05]  /*be10*/  BSYNC B1 ;  /* 0x0000000000017941 */ /* 0x000fea0003800000 */
.L_x_148:
        /* <DEDUP_REMOVED lines=10> */
.L_x_151:
[----:B------:R-:W-:Y:S05]  /*bec0*/  BSYNC B1 ;  /* 0x0000000000017941 */ /* 0x000fea0003800000 */
.L_x_150:
        /* <DEDUP_REMOVED lines=10> */
.L_x_153:
[----:B------:R-:W-:Y:S05]  /*bf70*/  BSYNC B1 ;  /* 0x0000000000017941 */ /* 0x000fea0003800000 */
.L_x_152:
        /* <DEDUP_REMOVED lines=10> */
.L_x_155:
[----:B------:R-:W-:Y:S05]  /*c020*/  BSYNC B1 ;  /* 0x0000000000017941 */ /* 0x000fea0003800000 */
.L_x_154:
        /* <DEDUP_REMOVED lines=10> */
.L_x_157:
[----:B------:R-:W-:Y:S05]  /*c0d0*/  BSYNC B1 ;  /* 0x0000000000017941 */ /* 0x000fea0003800000 */
.L_x_156:
        /* <DEDUP_REMOVED lines=10> */
.L_x_159:
[----:B------:R-:W-:Y:S05]  /*c180*/  BSYNC B1 ;  /* 0x0000000000017941 */ /* 0x000fea0003800000 */
.L_x_158:
        /* <DEDUP_REMOVED lines=10> */
.L_x_161:
[----:B------:R-:W-:Y:S05]  /*c230*/  BSYNC B1 ;  /* 0x0000000000017941 */ /* 0x000fea0003800000 */
.L_x_160:
        /* <DEDUP_REMOVED lines=10> */
.L_x_163:
[----:B------:R-:W-:Y:S05]  /*c2e0*/  BSYNC B1 ;  /* 0x0000000000017941 */ /* 0x000fea0003800000 */
.L_x_162:
        /* <DEDUP_REMOVED lines=10> */
.L_x_165:
[----:B------:R-:W-:Y:S05]  /*c390*/  BSYNC B1 ;  /* 0x0000000000017941 */ /* 0x000fea0003800000 */
.L_x_164:
        /* <DEDUP_REMOVED lines=10> */
.L_x_167:
[----:B------:R-:W-:Y:S05]  /*c440*/  BSYNC B1 ;  /* 0x0000000000017941 */ /* 0x000fea0003800000 */
.L_x_166:
        /* <DEDUP_REMOVED lines=10> */
.L_x_169:
[----:B------:R-:W-:Y:S05]  /*c4f0*/  BSYNC B1 ;  /* 0x0000000000017941 */ /* 0x000fea0003800000 */
.L_x_168:
        /* <DEDUP_REMOVED lines=10> */
.L_x_171:
[----:B------:R-:W-:Y:S05]  /*c5a0*/  BSYNC B1 ;  /* 0x0000000000017941 */ /* 0x000fea0003800000 */
.L_x_170:
        /* <DEDUP_REMOVED lines=10> */
.L_x_173:
[----:B------:R-:W-:Y:S05]  /*c650*/  BSYNC B1 ;  /* 0x0000000000017941 */ /* 0x000fea0003800000 */
.L_x_172:
        /* <DEDUP_REMOVED lines=10> */
.L_x_175:
[----:B------:R-:W-:Y:S05]  /*c700*/  BSYNC B1 ;  /* 0x0000000000017941 */ /* 0x000fea0003800000 */
.L_x_174:
        /* <DEDUP_REMOVED lines=10> */
.L_x_177:
[----:B------:R-:W-:Y:S05]  /*c7b0*/  BSYNC B1 ;  /* 0x0000000000017941 */ /* 0x000fea0003800000 */
.L_x_176:
        /* <DEDUP_REMOVED lines=10> */
.L_x_179:
[----:B------:R-:W-:Y:S05]  /*c860*/  BSYNC B1 ;  /* 0x0000000000017941 */ /* 0x000fea0003800000 */
.L_x_178:
        /* <DEDUP_REMOVED lines=10> */
.L_x_181:
[----:B------:R-:W-:Y:S05]  /*c910*/  BSYNC B1 ;  /* 0x0000000000017941 */ /* 0x000fea0003800000 */
.L_x_180:
        /* <DEDUP_REMOVED lines=10> */
.L_x_183:
[----:B------:R-:W-:Y:S05]  /*c9c0*/  BSYNC B1 ;  /* 0x0000000000017941 */ /* 0x000fea0003800000 */
.L_x_182:
        /* <DEDUP_REMOVED lines=10> */
.L_x_185:
[----:B------:R-:W-:Y:S05]  /*ca70*/  BSYNC B1 ;  /* 0x0000000000017941 */ /* 0x000fea0003800000 */
.L_x_184:
        /* <DEDUP_REMOVED lines=10> */
.L_x_187:
[----:B------:R-:W-:Y:S05]  /*cb20*/  BSYNC B1 ;  /* 0x0000000000017941 */ /* 0x000fea0003800000 */
.L_x_186:
        /* <DEDUP_REMOVED lines=10> */
.L_x_189:
[----:B------:R-:W-:Y:S05]  /*cbd0*/  BSYNC B1 ;  /* 0x0000000000017941 */ /* 0x000fea0003800000 */
.L_x_188:
        /* <DEDUP_REMOVED lines=10> */
.L_x_191:
[----:B------:R-:W-:Y:S05]  /*cc80*/  BSYNC B1 ;  /* 0x0000000000017941 */ /* 0x000fea0003800000 */
.L_x_190:
        /* <DEDUP_REMOVED lines=10> */
.L_x_193:
[----:B------:R-:W-:Y:S05]  /*cd30*/  BSYNC B1 ;  /* 0x0000000000017941 */ /* 0x000fea0003800000 */
.L_x_192:
        /* <DEDUP_REMOVED lines=10> */
.L_x_195:
[----:B------:R-:W-:Y:S05]  /*cde0*/  BSYNC B1 ;  /* 0x0000000000017941 */ /* 0x000fea0003800000 */
.L_x_194:
        /* <DEDUP_REMOVED lines=10> */
.L_x_197:
[----:B------:R-:W-:Y:S05]  /*ce90*/  BSYNC B1 ;  /* 0x0000000000017941 */ /* 0x000fea0003800000 */
.L_x_196:
        /* <DEDUP_REMOVED lines=10> */
.L_x_199:
[----:B------:R-:W-:Y:S05]  /*cf40*/  BSYNC B1 ;  /* 0x0000000000017941 */ /* 0x000fea0003800000 */
.L_x_198:
        /* <DEDUP_REMOVED lines=10> */
.L_x_201:
[----:B------:R-:W-:Y:S05]  /*cff0*/  BSYNC B1 ;  /* 0x0000000000017941 */ /* 0x000fea0003800000 */
.L_x_200:
        /* <DEDUP_REMOVED lines=10> */
.L_x_203:
[----:B------:R-:W-:Y:S05]  /*d0a0*/  BSYNC B1 ;  /* 0x0000000000017941 */ /* 0x000fea0003800000 */
.L_x_202:
        /* <DEDUP_REMOVED lines=10> */
.L_x_205:
[----:B------:R-:W-:Y:S05]  /*d150*/  BSYNC B1 ;  /* 0x0000000000017941 */ /* 0x000fea0003800000 */
.L_x_204:
        /* <DEDUP_REMOVED lines=10> */
.L_x_207:
[----:B------:R-:W-:Y:S05]  /*d200*/  BSYNC B1 ;  /* 0x0000000000017941 */ /* 0x000fea0003800000 */
.L_x_206:
        /* <DEDUP_REMOVED lines=10> */
.L_x_209:
[----:B------:R-:W-:Y:S05]  /*d2b0*/  BSYNC B1 ;  /* 0x0000000000017941 */ /* 0x000fea0003800000 */
.L_x_208:
        /* <DEDUP_REMOVED lines=10> */
.L_x_211:
[----:B------:R-:W-:Y:S05]  /*d360*/  BSYNC B1 ;  /* 0x0000000000017941 */ /* 0x000fea0003800000 */
.L_x_210:
        /* <DEDUP_REMOVED lines=10> */
.L_x_213:
[----:B------:R-:W-:Y:S05]  /*d410*/  BSYNC B1 ;  /* 0x0000000000017941 */ /* 0x000fea0003800000 */
.L_x_212:
        /* <DEDUP_REMOVED lines=10> */
.L_x_215:
[----:B------:R-:W-:Y:S05]  /*d4c0*/  BSYNC B1 ;  /* 0x0000000000017941 */ /* 0x000fea0003800000 */
.L_x_214:
        /* <DEDUP_REMOVED lines=10> */
.L_x_217:
[----:B------:R-:W-:Y:S05]  /*d570*/  BSYNC B1 ;  /* 0x0000000000017941 */ /* 0x000fea0003800000 */
.L_x_216:
        /* <DEDUP_REMOVED lines=10> */
.L_x_219:
[----:B------:R-:W-:Y:S05]  /*d620*/  BSYNC B1 ;  /* 0x0000000000017941 */ /* 0x000fea0003800000 */
.L_x_218:
        /* <DEDUP_REMOVED lines=10> */
.L_x_221:
[----:B------:R-:W-:Y:S05]  /*d6d0*/  BSYNC B1 ;  /* 0x0000000000017941 */ /* 0x000fea0003800000 */
.L_x_220:
        /* <DEDUP_REMOVED lines=10> */
.L_x_223:
[----:B------:R-:W-:Y:S05]  /*d780*/  BSYNC B1 ;  /* 0x0000000000017941 */ /* 0x000fea0003800000 */
.L_x_222:
        /* <DEDUP_REMOVED lines=10> */
.L_x_225:
[----:B------:R-:W-:Y:S05]  /*d830*/  BSYNC B1 ;  /* 0x0000000000017941 */ /* 0x000fea0003800000 */
.L_x_224:
        /* <DEDUP_REMOVED lines=10> */
.L_x_227:
[----:B------:R-:W-:Y:S05]  /*d8e0*/  BSYNC B1 ;  /* 0x0000000000017941 */ /* 0x000fea0003800000 */
.L_x_226:
        /* <DEDUP_REMOVED lines=10> */
.L_x_229:
[----:B------:R-:W-:Y:S05]  /*d990*/  BSYNC B1 ;  /* 0x0000000000017941 */ /* 0x000fea0003800000 */
.L_x_228:
        /* <DEDUP_REMOVED lines=10> */
.L_x_231:
[----:B------:R-:W-:Y:S05]  /*da40*/  BSYNC B1 ;  /* 0x0000000000017941 */ /* 0x000fea0003800000 */
.L_x_230:
        /* <DEDUP_REMOVED lines=10> */
.L_x_233:
[----:B------:R-:W-:Y:S05]  /*daf0*/  BSYNC B1 ;  /* 0x0000000000017941 */ /* 0x000fea0003800000 */
.L_x_232:
        /* <DEDUP_REMOVED lines=10> */
.L_x_235:
[----:B------:R-:W-:Y:S05]  /*dba0*/  BSYNC B1 ;  /* 0x0000000000017941 */ /* 0x000fea0003800000 */
.L_x_234:
        /* <DEDUP_REMOVED lines=10> */
.L_x_237:
[----:B------:R-:W-:Y:S05]  /*dc50*/  BSYNC B1 ;  /* 0x0000000000017941 */ /* 0x000fea0003800000 */
.L_x_236:
        /* <DEDUP_REMOVED lines=10> */
.L_x_239:
[----:B------:R-:W-:Y:S05]  /*dd00*/  BSYNC B1 ;  /* 0x0000000000017941 */ /* 0x000fea0003800000 */
.L_x_238:
        /* <DEDUP_REMOVED lines=10> */
.L_x_241:
[----:B------:R-:W-:Y:S05]  /*ddb0*/  BSYNC B1 ;  /* 0x0000000000017941 */ /* 0x000fea0003800000 */
.L_x_240:
        /* <DEDUP_REMOVED lines=10> */
.L_x_243:
[----:B------:R-:W-:Y:S05]  /*de60*/  BSYNC B1 ;  /* 0x0000000000017941 */ /* 0x000fea0003800000 */
.L_x_242:
        /* <DEDUP_REMOVED lines=10> */
.L_x_245:
[----:B------:R-:W-:Y:S05]  /*df10*/  BSYNC B1 ;  /* 0x0000000000017941 */ /* 0x000fea0003800000 */
.L_x_244:
        /* <DEDUP_REMOVED lines=10> */
.L_x_247:
[----:B------:R-:W-:Y:S05]  /*dfc0*/  BSYNC B1 ;  /* 0x0000000000017941 */ /* 0x000fea0003800000 */
.L_x_246:
        /* <DEDUP_REMOVED lines=10> */
.L_x_249:
[----:B------:R-:W-:Y:S05]  /*e070*/  BSYNC B1 ;  /* 0x0000000000017941 */ /* 0x000fea0003800000 */
.L_x_248:
        /* <DEDUP_REMOVED lines=10> */
.L_x_251:
[----:B------:R-:W-:Y:S05]  /*e120*/  BSYNC B1 ;  /* 0x0000000000017941 */ /* 0x000fea0003800000 */
.L_x_250:
        /* <DEDUP_REMOVED lines=10> */
.L_x_253:
[----:B------:R-:W-:Y:S05]  /*e1d0*/  BSYNC B1 ;  /* 0x0000000000017941 */ /* 0x000fea0003800000 */
.L_x_252:
        /* <DEDUP_REMOVED lines=10> */
.L_x_255:
[----:B------:R-:W-:Y:S05]  /*e280*/  BSYNC B1 ;  /* 0x0000000000017941 */ /* 0x000fea0003800000 */
.L_x_254:
        /* <DEDUP_REMOVED lines=10> */
.L_x_257:
[----:B------:R-:W-:Y:S05]  /*e330*/  BSYNC B1 ;  /* 0x0000000000017941 */ /* 0x000fea0003800000 */
.L_x_256:
        /* <DEDUP_REMOVED lines=10> */
.L_x_259:
[----:B------:R-:W-:Y:S05]  /*e3e0*/  BSYNC B1 ;  /* 0x0000000000017941 */ /* 0x000fea0003800000 */
.L_x_258:
        /* <DEDUP_REMOVED lines=10> */
.L_x_261:
[----:B------:R-:W-:Y:S05]  /*e490*/  BSYNC B1 ;  /* 0x0000000000017941 */ /* 0x000fea0003800000 */
.L_x_260:
        /* <DEDUP_REMOVED lines=10> */
.L_x_263:
[----:B------:R-:W-:Y:S05]  /*e540*/  BSYNC B1 ;  /* 0x0000000000017941 */ /* 0x000fea0003800000 */
.L_x_262:
        /* <DEDUP_REMOVED lines=10> */
.L_x_265:
[----:B------:R-:W-:Y:S05]  /*e5f0*/  BSYNC B1 ;  /* 0x0000000000017941 */ /* 0x000fea0003800000 */
.L_x_264:
        /* <DEDUP_REMOVED lines=10> */
.L_x_267:
[----:B------:R-:W-:Y:S05]  /*e6a0*/  BSYNC B1 ;  /* 0x0000000000017941 */ /* 0x000fea0003800000 */
.L_x_266:
        /* <DEDUP_REMOVED lines=10> */
.L_x_269:
[----:B------:R-:W-:Y:S05]  /*e750*/  BSYNC B1 ;  /* 0x0000000000017941 */ /* 0x000fea0003800000 */
.L_x_268:
        /* <DEDUP_REMOVED lines=10> */
.L_x_271:
[----:B------:R-:W-:Y:S05]  /*e800*/  BSYNC B1 ;  /* 0x0000000000017941 */ /* 0x000fea0003800000 */
.L_x_270:
        /* <DEDUP_REMOVED lines=10> */
.L_x_273:
[----:B------:R-:W-:Y:S05]  /*e8b0*/  BSYNC B1 ;  /* 0x0000000000017941 */ /* 0x000fea0003800000 */
.L_x_272:
        /* <DEDUP_REMOVED lines=10> */
.L_x_275:
[----:B------:R-:W-:Y:S05]  /*e960*/  BSYNC B1 ;  /* 0x0000000000017941 */ /* 0x000fea0003800000 */
.L_x_274:
        /* <DEDUP_REMOVED lines=10> */
.L_x_277:
[----:B------:R-:W-:Y:S05]  /*ea10*/  BSYNC B1 ;  /* 0x0000000000017941 */ /* 0x000fea0003800000 */
.L_x_276:
[----:B01-34-:R-:W3:Y:S01]  /*ea20*/  LDL.LU R10, [R1+0x1f4] ;  /* 0x0001f400010a7983 */ /* 0x01bee20000300800 */
        /* <DEDUP_REMOVED lines=9> */
.L_x_279:
[----:B------:R-:W-:Y:S05]  /*eac0*/  BSYNC B1 ;  /* 0x0000000000017941 */ /* 0x000fea0003800000 */
.L_x_278:
[----:B------:R-:W3:Y:S01]  /*ead0*/  LDL.LU R10, [R1+0x1f8] ;  /* 0x0001f800010a7983 */ /* 0x000ee20000300800 */
[----:B0----5:R-:W-:Y:S01]  /*eae0*/  LOP3.LUT R11, R23, 0xffffe000, RZ, 0xc0, !PT ;  /* 0xffffe000170b7812 */ /* 0x021fe200078ec0ff */
[----:B------:R-:W-:Y:S01]  /*eaf0*/  BSSY B1, `(.L_x_280) ;  /* 0x000000b000017945 */ /* 0x000fe20003800000 */
[----:B------:R-:W-:Y:S02]  /*eb00*/  ISETP.GT.AND P1, PT, R0, 0xf9, P0 ;  /* 0x000000f90000780c */ /* 0x000fe40000724270 */
[----:B------:R-:W-:Y:S01]  /*eb10*/  IADD3 R169, P2, R3, 0x80, RZ ;  /* 0x0000008003a97810 */ /* 0x000fe20007f5e0ff */
[----:B------:R-:W-:-:S03]  /*eb20*/  FMUL R11, R11, R16 ;  /* 0x000000100b0b7220 */ /* 0x000fc60000400000 */
[----:B------:R-:W-:Y:S01]  /*eb30*/  IADD3.X R3, RZ, UR7, RZ, P2, !PT ;  /* 0x00000007ff037c10 */ /* 0x000fe200097fe4ff */
[----:B---3--:R-:W-:-:S04]  /*eb40*/  FFMA R11, R10, R2, R11 ;  /* 0x000000020a0b7223 */ /* 0x008fc8000000000b */
[----:B------:R-:W-:Y:S01]  /*eb50*/  IMAD R10, R3, R14, RZ ;  /* 0x0000000e030a7224 */ /* 0x000fe200078e02ff */
[----:B------:R-:W-:-:S05]  /*eb60*/  F2FP.TF32.F32.PACK_B R11, R11 ;  /* 0x0000000bff0b723e */ /* 0x000fca00024050ff */
[----:B------:R0:W-:Y:S01]  /*eb70*/  @P4 STG.E desc[UR36][R6.64+0x3e0], R11 ;  /* 0x0003e00b06004986 */ /* 0x0001e2000c101924 */
[----:B------:R-:W-:Y:S05]  /*eb80*/  @!P1 BRA `(.L_x_281) ;  /* 0x0000000000049947 */ /* 0x000fea0003800000 */
[----:B------:R3:W5:Y:S02]  /*eb90*/  LDG.E.LTC128B R23, desc[UR36][R8.64+0x3e4] ;  /* 0x0003e42408177981 */ /* 0x000764000c1e1920 */
.L_x_281:
[----:B------:R-:W-:Y:S05]  /*eba0*/  BSYNC B1 ;  /* 0x0000000000017941 */ /* 0x000fea0003800000 */
.L_x_280:
[----:B0-----:R-:W4:Y:S01]  /*ebb0*/  LDL.LU R11, [R1+0x1fc] ;  /* 0x0001fc00010b7983 */ /* 0x001f220000300800 */
[----:B-----5:R-:W-:Y:S01]  /*ebc0*/  LOP3.LUT R3, R23, 0xffffe000, RZ, 0xc0, !PT ;  /* 0xffffe00017037812 */ /* 0x020fe200078ec0ff */
[C---:B------:R-:W-:Y:S01]  /*ebd0*/  IMAD R167, R169.reuse, R15, R10 ;  /* 0x0000000fa9a77224 */ /* 0x040fe200078e020a */
[----:B------:R-:W-:Y:S01]  /*ebe0*/  ISETP.GT.AND P0, PT, R158, 0x80, PT ;  /* 0x000000809e00780c */ /* 0x000fe20003f04270 */
[----:B-1-3--:R-:W-:-:S04]  /*ebf0*/  IMAD.WIDE.U32 R8, R169, R14, R20 ;  /* 0x0000000ea9087225 */ /* 0x00afc800078e0014 */
[----:B------:R-:W-:Y:S01]  /*ec00*/  FMUL R3, R3, R16 ;  /* 0x0000001003037220 */ /* 0x000fe20000400000 */
[----:B------:R-:W-:Y:S01]  /*ec10*/  ISETP.GT.AND P4, PT, R0, RZ, P0 ;  /* 0x000000ff0000720c */ /* 0x000fe20000784270 */
[----:B------:R-:W-:Y:S01]  /*ec20*/  IMAD.IADD R9, R9, 0x1, R167 ;  /* 0x0000000109097824 */ /* 0x000fe200078e02a7 */
[----:B------:R-:W-:Y:S01]  /*ec30*/  LEA R10, P2, R8, R12, 0x2 ;  /* 0x0000000c080a7211 */ /* 0x000fe200078410ff */
[----:B----4-:R-:W-:-:S03]  /*ec40*/  FFMA R15, R11, R2, R3 ;  /* 0x000000020b0f7223 */ /* 0x010fc60000000003 */
[----:B------:R-:W-:Y:S02]  /*ec50*/  LEA.HI.X R11, R8, R13, R9, 0x2, P2 ;  /* 0x0000000d080b7211 */ /* 0x000fe400010f1409 */
[----:B------:R-:W-:-:S05]  /*ec60*/  F2FP.TF32.F32.PACK_B R15, R15 ;  /* 0x0000000fff0f723e */ /* 0x000fca00024050ff */
[----:B------:R0:W-:Y:S04]  /*ec70*/  @P1 STG.E desc[UR36][R6.64+0x3e4], R15 ;  /* 0x0003e40f06001986 */ /* 0x0001e8000c101924 */
[----:B------:R-:W3:Y:S01]  /*ec80*/  @P4 LDG.E.LTC128B R23, desc[UR36][R10.64] ;  /* 0x000000240a174981 */ /* 0x000ee2000c1e1920 */
[----:B------:R-:W-:Y:S01]  /*ec90*/  IMAD.WIDE.U32 R8, R169, R14, R18 ;  /* 0x0000000ea9087225 */ /* 0x000fe200078e0012 */
[----:B------:R-:W-:Y:S01]  /*eca0*/  ISETP.GT.AND P2, PT, R0, 0x1, P0 ;  /* 0x000000010000780c */ /* 0x000fe20000744270 */
[----:B------:R-:W-:Y:S02]  /*ecb0*/  BSSY B1, `(.L_x_282) ;  /* 0x0000014000017945 */ /* 0x000fe40003800000 */
[----:B------:R-:W-:Y:S02]  /*ecc0*/  IMAD.U32 R163, RZ, RZ, UR8 ;  /* 0x00000008ffa37e24 */ /* 0x000fe4000f8e00ff */
[----:B------:R-:W-:-:S02]  /*ecd0*/  IMAD.IADD R9, R167, 0x1, R9 ;  /* 0x00000001a7097824 */ /* 0x000fc400078e0209 */
[----:B------:R-:W-:Y:S02]  /*ece0*/  IMAD.U32 R165, RZ, RZ, UR8 ;  /* 0x00000008ffa57e24 */ /* 0x000fe4000f8e00ff */
[----:B------:R-:W-:Y:S02]  /*ecf0*/  IMAD.U32 R164, RZ, RZ, UR9 ;  /* 0x00000009ffa47e24 */ /* 0x000fe4000f8e00ff */
[----:B------:R-:W-:Y:S02]  /*ed00*/  IMAD.SHL.U32 R163, R163, 0x200, RZ ;  /* 0x00000200a3a37824 */ /* 0x000fe400078e00ff */
[----:B--2---:R-:W-:Y:S01]  /*ed10*/  IMAD.WIDE.U32 R156, R22, UR43, R8 ;  /* 0x0000002b169c7c25 */ /* 0x004fe2000f8e0008 */
[----:B------:R-:W-:Y:S02]  /*ed20*/  SHF.L.U64.HI R165, R165, 0x9, R164 ;  /* 0x00000009a5a57819 */ /* 0x000fe400000102a4 */
[----:B------:R-:W-:Y:S02]  /*ed30*/  IADD3 R8, P1, R163, R4, RZ ;  /* 0x00000004a3087210 */ /* 0x000fe40007f3e0ff */
[----:B0-----:R-:W-:-:S03]  /*ed40*/  LEA R6, P3, R156, R12, 0x2 ;  /* 0x0000000c9c067211 */ /* 0x001fc600078610ff */
[----:B------:R-:W-:Y:S01]  /*ed50*/  IMAD.X R9, R165, 0x1, R5, P1 ;  /* 0x00000001a5097824 */ /* 0x000fe200008e0605 */
[----:B---3--:R-:W-:-:S05]  /*ed60*/  LOP3.LUT R3, R23, 0xffffe000, RZ, 0xc0, !PT ;  /* 0xffffe00017037812 */ /* 0x008fca00078ec0ff */
[----:B------:R-:W-:-:S04]  /*ed70*/  FMUL R3, R3, R16 ;  /* 0x0000001003037220 */ /* 0x000fc80000400000 */
[----:B------:R-:W-:Y:S01]  /*ed80*/  FFMA R11, R24, R2, R3 ;  /* 0x00000002180b7223 */ /* 0x000fe20000000003 */
[----:B------:R-:W-:-:S04]  /*ed90*/  IMAD.IADD R3, R159, 0x1, R157 ;  /* 0x000000019f037824 */ /* 0x000fc800078e029d */
[----:B------:R-:W-:Y:S02]  /*eda0*/  F2FP.TF32.F32.PACK_B R11, R11 ;  /* 0x0000000bff0b723e */ /* 0x000fe400024050ff */
[----:B------:R-:W-:-:S03]  /*edb0*/  LEA.HI.X R7, R156, R13, R3, 0x2, P3 ;  /* 0x0000000d9c077211 */ /* 0x000fc600018f1403 */
[----:B------:R0:W-:Y:S01]  /*edc0*/  @P4 STG.E desc[UR36][R8.64], R11 ;  /* 0x0000000b08004986 */ /* 0x0001e2000c101924 */
[----:B------:R-:W-:Y:S05]  /*edd0*/  @!P2 BRA `(.L_x_283) ;  /* 0x000000000004a947 */ /* 0x000fea0003800000 */
[----:B------:R1:W5:Y:S02]  /*ede0*/  LDG.E.LTC128B R23, desc[UR36][R6.64+0x4] ;  /* 0x0000042406177981 */ /* 0x000364000c1e1920 */
.L_x_283:
[----:B------:R-:W-:Y:S05]  /*edf0*/  BSYNC B1 ;  /* 0x0000000000017941 */ /* 0x000fea0003800000 */
.L_x_282:
[----:B-----5:R-:W-:Y:S01]  /*ee00*/  LOP3.LUT R3, R23, 0xffffe000, RZ, 0xc0, !PT ;  /* 0xffffe00017037812 */ /* 0x020fe200078ec0ff */
[----:B------:R-:W-:Y:S01]  /*ee10*/  IMAD.WIDE.U32 R14, R169, R14, R154 ;  /* 0x0000000ea90e7225 */ /* 0x000fe200078e009a */
[----:B------:R-:W-:Y:S01]  /*ee20*/  ISETP.GT.AND P1, PT, R158, 0x88, PT ;  /* 0x000000889e00780c */ /* 0x000fe20003f24270 */
[----:B------:R-:W-:Y:S02]  /*ee30*/  BSSY B1, `(.L_x_284) ;  /* 0x0000010000017945 */ /* 0x000fe40003800000 */
[----:B------:R-:W-:Y:S01]  /*ee40*/  FMUL R10, R3, R16 ;  /* 0x00000010030a7220 */ /* 0x000fe20000400000 */
[----:B------:R-:W-:Y:S01]  /*ee50*/  ISETP.GT.AND P3, PT, R0, RZ, P1 ;  /* 0x000000ff0000720c */ /* 0x000fe20000f64270 */
[----:B------:R-:W-:Y:S01]  /*ee60*/  IMAD.IADD R167, R167, 0x1, R15 ;  /* 0x00000001a7a77824 */ /* 0x000fe200078e020f */
[----:B------:R-:W-:Y:S01]  /*ee70*/  IADD3 R152, P4, R152, R14, RZ ;  /* 0x0000000e98987210 */ /* 0x000fe20007f9e0ff */
[----:B------:R-:W-:Y:S01]  /*ee80*/  FFMA R25, R25, R2, R10 ;  /* 0x0000000219197223 */ /* 0x000fe2000000000a */
[----:B------:R-:W-:-:S02]  /*ee90*/  IADD3 R14, P5, R18, R14, RZ ;  /* 0x0000000e120e7210 */ /* 0x000fc40007fbe0ff */
[----:B------:R-:W-:Y:S01]  /*eea0*/  MOV R3, R23 ;  /* 0x0000001700037202 */ /* 0x000fe20000000f00 */
[----:B------:R-:W-:Y:S01]  /*eeb0*/  IMAD.X R20, R167, 0x1, R21, P4 ;  /* 0x00000001a7147824 */ /* 0x000fe200020e0615 */
[----:B------:R-:W-:Y:S01]  /*eec0*/  F2FP.TF32.F32.PACK_B R25, R25 ;  /* 0x00000019ff19723e */ /* 0x000fe200024050ff */
[----:B------:R-:W-:Y:S01]  /*eed0*/  IMAD.X R15, R19, 0x1, R167, P5 ;  /* 0x00000001130f7824 */ /* 0x000fe200028e06a7 */
[----:B------:R-:W-:-:S03]  /*eee0*/  LEA R10, P4, R152, R12, 0x2 ;  /* 0x0000000c980a7211 */ /* 0x000fc600078810ff */
[----:B------:R2:W-:Y:S01]  /*eef0*/  @P2 STG.E desc[UR36][R8.64+0x4], R25 ;  /* 0x0000041908002986 */ /* 0x0005e2000c101924 */
[----:B0-----:R-:W-:Y:S01]  /*ef00*/  LEA.HI.X R11, R152, R13, R20, 0x2, P4 ;  /* 0x0000000d980b7211 */ /* 0x001fe200020f1414 */
[----:B------:R-:W-:Y:S08]  /*ef10*/  @!P3 BRA `(.L_x_285) ;  /* 0x000000000004b947 */ /* 0x000ff00003800000 */
[----:B------:R0:W5:Y:S02]  /*ef20*/  LDG.E.LTC128B R3, desc[UR36][R10.64] ;  /* 0x000000240a037981 */ /* 0x000164000c1e1920 */
.L_x_285:
[----:B------:R-:W-:Y:S05]  /*ef30*/  BSYNC B1 ;  /* 0x0000000000017941 */ /* 0x000fea0003800000 */
.L_x_284:
[----:B0----5:R-:W-:Y:S01]  /*ef40*/  LOP3.LUT R11, R3, 0xffffe000, RZ, 0xc0, !PT ;  /* 0xffffe000030b7812 */ /* 0x021fe200078ec0ff */
[----:B------:R-:W-:Y:S01]  /*ef50*/  IMAD.WIDE.U32 R22, R22, UR43, R14 ;  /* 0x0000002b16167c25 */ /* 0x000fe2000f8e000e */
[----:B------:R-:W-:Y:S01]  /*ef60*/  IADD3 R10, P2, R8, R161, RZ ;  /* 0x000000a1080a7210 */ /* 0x000fe20007f5e0ff */
[----:B------:R-:W-:Y:S01]  /*ef70*/  BSSY B1, `(.L_x_286) ;  /* 0x000000c000017945 */ /* 0x000fe20003800000 */
[----:B------:R-:W-:Y:S01]  /*ef80*/  ISETP.GT.AND P5, PT, R0, 0x1, P1 ;  /* 0x000000010000780c */ /* 0x000fe20000fa4270 */
[----:B------:R-:W-:Y:S01]  /*ef90*/  FMUL R11, R11, R16 ;  /* 0x000000100b0b7220 */ /* 0x000fe20000400000 */
[----:B------:R-:W-:Y:S01]  /*efa0*/  IMAD.IADD R159, R159, 0x1, R23 ;  /* 0x000000019f9f7824 */ /* 0x000fe200078e0217 */
[----:B------:R-:W-:Y:S02]  /*efb0*/  LEA R12, P4, R22, R12, 0x2 ;  /* 0x0000000c160c7211 */ /* 0x000fe400078810ff */
[----:B------:R-:W-:Y:S01]  /*efc0*/  FFMA R15, R26, R2, R11 ;  /* 0x000000021a0f7223 */ /* 0x000fe2000000000b */
[----:B------:R-:W-:Y:S01]  /*efd0*/  IMAD.X R11, R9, 0x1, R160, P2 ;  /* 0x00000001090b7824 */ /* 0x000fe200010e06a0 */
[----:B------:R-:W-:-:S03]  /*efe0*/  LEA.HI.X R13, R22, R13, R159, 0x2, P4 ;  /* 0x0000000d160d7211 */ /* 0x000fc600020f149f */
[----:B------:R-:W-:-:S05]  /*eff0*/  F2FP.TF32.F32.PACK_B R15, R15 ;  /* 0x0000000fff0f723e */ /* 0x000fca00024050ff */
[----:B------:R0:W-:Y:S01]  /*f000*/  @P3 STG.E desc[UR36][R10.64], R15 ;  /* 0x0000000f0a003986 */ /* 0x0001e2000c101924 */
[----:B------:R-:W-:Y:S05]  /*f010*/  @!P5 BRA `(.L_x_287) ;  /* 0x000000000004d947 */ /* 0x000fea0003800000 */
[----:B------:R3:W5:Y:S02]  /*f020*/  LDG.E.LTC128B R3, desc[UR36][R12.64+0x4] ;  /* 0x000004240c037981 */ /* 0x000764000c1e1920 */
.L_x_287:
[----:B------:R-:W-:Y:S05]  /*f030*/  BSYNC B1 ;  /* 0x0000000000017941 */ /* 0x000fea0003800000 */
.L_x_286:
[----:B0----5:R-:W-:Y:S01]  /*f040*/  LOP3.LUT R15, R3, 0xffffe000, RZ, 0xc0, !PT ;  /* 0xffffe000030f7812 */ /* 0x021fe200078ec0ff */
[----:B------:R-:W-:Y:S01]  /*f050*/  BSSY B1, `(.L_x_288) ;  /* 0x0000008000017945 */ /* 0x000fe20003800000 */
[----:B------:R-:W-:-:S03]  /*f060*/  ISETP.GT.AND P2, PT, R0, 0x8, P0 ;  /* 0x000000080000780c */ /* 0x000fc60000744270 */
[----:B------:R-:W-:-:S04]  /*f070*/  FMUL R14, R15, R16 ;  /* 0x000000100f0e7220 */ /* 0x000fc80000400000 */
[----:B------:R-:W-:-:S05]  /*f080*/  FFMA R27, R27, R2, R14 ;  /* 0x000000021b1b7223 */ /* 0x000fca000000000e */
[----:B------:R-:W-:-:S05]  /*f090*/  F2FP.TF32.F32.PACK_B R27, R27 ;  /* 0x0000001bff1b723e */ /* 0x000fca00024050ff */
[----:B------:R0:W-:Y:S01]  /*f0a0*/  @P5 STG.E desc[UR36][R10.64+0x4], R27 ;  /* 0x0000041b0a005986 */ /* 0x0001e2000c101924 */
[----:B------:R-:W-:Y:S05]  /*f0b0*/  @!P2 BRA `(.L_x_289) ;  /* 0x000000000004a947 */ /* 0x000fea0003800000 */
[----:B------:R4:W5:Y:S02]  /*f0c0*/  LDG.E.LTC128B R3, desc[UR36][R6.64+0x20] ;  /* 0x0000202406037981 */ /* 0x000964000c1e1920 */
.L_x_289:
[----:B------:R-:W-:Y:S05]  /*f0d0*/  BSYNC B1 ;  /* 0x0000000000017941 */ /* 0x000fea0003800000 */
.L_x_288:
        /* <DEDUP_REMOVED lines=9> */
.L_x_291:
[----:B------:R-:W-:Y:S05]  /*f170*/  BSYNC B1 ;  /* 0x0000000000017941 */ /* 0x000fea0003800000 */
.L_x_290:
        /* <DEDUP_REMOVED lines=9> */
.L_x_293:
[----:B------:R-:W-:Y:S05]  /*f210*/  BSYNC B1 ;  /* 0x0000000000017941 */ /* 0x000fea0003800000 */
.L_x_292:
[----:B-----5:R-:W-:Y:S01]  /*f220*/  LOP3.LUT R11, R3, 0xffffe000, RZ, 0xc0, !PT ;  /* 0xffffe000030b7812 */ /* 0x020fe200078ec0ff */
[----:B------:R-:W-:Y:S01]  /*f230*/  BSSY B1, `(.L_x_294) ;  /* 0x000000a000017945 */ /* 0x000fe20003800000 */
[----:B------:R-:W-:Y:S02]  /*f240*/  IADD3 R10, P3, R161, R8, RZ ;  /* 0x00000008a10a7210 */ /* 0x000fe40007f7e0ff */
[----:B------:R-:W-:Y:S01]  /*f250*/  ISETP.GT.AND P2, PT, R0, 0x9, P1 ;  /* 0x000000090000780c */ /* 0x000fe20000f44270 */
[----:B------:R-:W-:-:S04]  /*f260*/  FMUL R11, R11, R16 ;  /* 0x000000100b0b7220 */ /* 0x000fc80000400000 */
[----:B------:R-:W-:Y:S01]  /*f270*/  FFMA R15, R30, R2, R11 ;  /* 0x000000021e0f7223 */ /* 0x000fe2000000000b */
[----:B------:R-:W-:-:S04]  /*f280*/  IMAD.X R11, R160, 0x1, R9, P3 ;  /* 0x00000001a00b7824 */ /* 0x000fc800018e0609 */
[----:B------:R-:W-:-:S05]  /*f290*/  F2FP.TF32.F32.PACK_B R15, R15 ;  /* 0x0000000fff0f723e */ /* 0x000fca00024050ff */
[----:B------:R0:W-:Y:S01]  /*f2a0*/  @P4 STG.E desc[UR36][R10.64+0x20], R15 ;  /* 0x0000200f0a004986 */ /* 0x0001e2000c101924 */
[----:B------:R-:W-:Y:S05]  /*f2b0*/  @!P2 BRA `(.L_x_295) ;  /* 0x000000000004a947 */ /* 0x000fea0003800000 */
[----:B------:R0:W5:Y:S02]  /*f2c0*/  LDG.E.LTC128B R3, desc[UR36][R12.64+0x24] ;  /* 0x000024240c037981 */ /* 0x000164000c1e1920 */
.L_x_295:
[----:B------:R-:W-:Y:S05]  /*f2d0*/  BSYNC B1 ;  /* 0x0000000000017941 */ /* 0x000fea0003800000 */
.L_x_294:
[----:B0----5:R-:W-:Y:S01]  /*f2e0*/  LOP3.LUT R11, R3, 0xffffe000, RZ, 0xc0, !PT ;  /* 0xffffe000030b7812 */ /* 0x021fe200078ec0ff */
[----:B------:R-:W-:Y:S01]  /*f2f0*/  BSSY B1, `(.L_x_296) ;  /* 0x000000a000017945 */ /* 0x000fe20003800000 */
[----:B------:R-:W-:Y:S02]  /*f300*/  IADD3 R4, P3, P4, R161, R4, R163 ;  /* 0x00000004a1047210 */ /* 0x000fe40007c7e0a3 */
[----:B------:R-:W-:Y:S01]  /*f310*/  ISETP.GT.AND P5, PT, R0, 0x10, P0 ;  /* 0x000000100000780c */ /* 0x000fe200007a4270 */
[----:B------:R-:W-:Y:S01]  /*f320*/  FMUL R10, R11, R16 ;  /* 0x000000100b0a7220 */ /* 0x000fe20000400000 */
[----:B------:R-:W-:-:S03]  /*f330*/  IADD3.X R5, R160, R5, R165, P3, P4 ;  /* 0x00000005a0057210 */ /* 0x000fc60001fe84a5 */
[----:B------:R-:W-:-:S05]  /*f340*/  FFMA R31, R31, R2, R10 ;  /* 0x000000021f1f7223 */ /* 0x000fca000000000a */
[----:B------:R-:W-:-:S05]  /*f350*/  F2FP.TF32.F32.PACK_B R31, R31 ;  /* 0x0000001fff1f723e */ /* 0x000fca00024050ff */
[----:B------:R0:W-:Y:S01]  /*f360*/  @P2 STG.E desc[UR36][R4.64+0x24], R31 ;  /* 0x0000241f04002986 */ /* 0x0001e2000c101924 */
[----:B------:R-:W-:Y:S05]  /*f370*/  @!P5 BRA `(.L_x_297) ;  /* 0x000000000004d947 */ /* 0x000fea0003800000 */
[----:B------:R0:W5:Y:S02]  /*f380*/  LDG.E.LTC128B R3, desc[UR36][R6.64+0x40] ;  /* 0x0000402406037981 */ /* 0x000164000c1e1920 */
.L_x_297:
[----:B------:R-:W-:Y:S05]  /*f390*/  BSYNC B1 ;  /* 0x0000000000017941 */ /* 0x000fea0003800000 */
.L_x_296:
[----:B-----5:R-:W-:Y:S01]  /*f3a0*/  LOP3.LUT R11, R3, 0xffffe000, RZ, 0xc0, !PT ;  /* 0xffffe000030b7812 */ /* 0x020fe200078ec0ff */
        /* <DEDUP_REMOVED lines=8> */
.L_x_299:
[----:B------:R-:W-:Y:S05]  /*f430*/  BSYNC B1 ;  /* 0x0000000000017941 */ /* 0x000fea0003800000 */
.L_x_298:
        /* <DEDUP_REMOVED lines=9> */
.L_x_301:
[----:B------:R-:W-:Y:S05]  /*f4d0*/  BSYNC B1 ;  /* 0x0000000000017941 */ /* 0x000fea0003800000 */
.L_x_300:
        /* <DEDUP_REMOVED lines=9> */
.L_x_303:
[----:B------:R-:W-:Y:S05]  /*f570*/  BSYNC B1 ;  /* 0x0000000000017941 */ /* 0x000fea0003800000 */
.L_x_302:
        /* <DEDUP_REMOVED lines=9> */
.L_x_305:
[----:B------:R-:W-:Y:S05]  /*f610*/  BSYNC B1 ;  /* 0x0000000000017941 */ /* 0x000fea0003800000 */
.L_x_304:
        /* <DEDUP_REMOVED lines=9> */
.L_x_307:
[----:B------:R-:W-:Y:S05]  /*f6b0*/  BSYNC B1 ;  /* 0x0000000000017941 */ /* 0x000fea0003800000 */
.L_x_306:
        /* <DEDUP_REMOVED lines=9> */
.L_x_309:
[----:B------:R-:W-:Y:S05]  /*f750*/  BSYNC B1 ;  /* 0x0000000000017941 */ /* 0x000fea0003800000 */
.L_x_308:
        /* <DEDUP_REMOVED lines=9> */
.L_x_311:
[----:B------:R-:W-:Y:S05]  /*f7f0*/  BSYNC B1 ;  /* 0x0000000000017941 */ /* 0x000fea0003800000 */
.L_x_310:
        /* <DEDUP_REMOVED lines=9> */
.L_x_313:
[----:B------:R-:W-:Y:S05]  /*f890*/  BSYNC B1 ;  /* 0x0000000000017941 */ /* 0x000fea0003800000 */
.L_x_312:
        /* <DEDUP_REMOVED lines=9> */
.L_x_315:
[----:B------:R-:W-:Y:S05]  /*f930*/  BSYNC B1 ;  /* 0x0000000000017941 */ /* 0x000fea0003800000 */
.L_x_314:
        /* <DEDUP_REMOVED lines=9> */
.L_x_317:
[----:B------:R-:W-:Y:S05]  /*f9d0*/  BSYNC B1 ;  /* 0x0000000000017941 */ /* 0x000fea0003800000 */
.L_x_316:
        /* <DEDUP_REMOVED lines=9> */
.L_x_319:
[----:B------:R-:W-:Y:S05]  /*fa70*/  BSYNC B1 ;  /* 0x0000000000017941 */ /* 0x000fea0003800000 */
.L_x_318:
        /* <DEDUP_REMOVED lines=9> */
.L_x_321:
[----:B------:R-:W-:Y:S05]  /*fb10*/  BSYNC B1 ;  /* 0x0000000000017941 */ /* 0x000fea0003800000 */
.L_x_320:
        /* <DEDUP_REMOVED lines=9> */
.L_x_323:
[----:B------:R-:W-:Y:S05]  /*fbb0*/  BSYNC B1 ;  /* 0x0000000000017941 */ /* 0x000fea0003800000 */
.L_x_322:
        /* <DEDUP_REMOVED lines=9> */
.L_x_325:
[----:B------:R-:W-:Y:S05]  /*fc50*/  BSYNC B1 ;  /* 0x0000000000017941 */ /* 0x000fea0003800000 */
.L_x_324:
        /* <DEDUP_REMOVED lines=9> */
.L_x_327:
[----:B------:R-:W-:Y:S05]  /*fcf0*/  BSYNC B1 ;  /* 0x0000000000017941 */ /* 0x000fea0003800000 */
.L_x_326:
        /* <DEDUP_REMOVED lines=9> */
.L_x_329:
[----:B------:R-:W-:Y:S05]  /*fd90*/  BSYNC B1 ;  /* 0x0000000000017941 */ /* 0x000fea0003800000 */
.L_x_328:
        /* <DEDUP_REMOVED lines=9> */
.L_x_331:
[----:B------:R-:W-:Y:S05]  /*fe30*/  BSYNC B1 ;  /* 0x0000000000017941 */ /* 0x000fea0003800000 */
.L_x_330:
        /* <DEDUP_REMOVED lines=9> */
.L_x_333:
[----:B------:R-:W-:Y:S05]  /*fed0*/  BSYNC B1 ;  /* 0x0000000000017941 */ /* 0x000fea0003800000 */
.L_x_332:
        /* <DEDUP_REMOVED lines=9> */
.L_x_335:
[----:B------:R-:W-:Y:S05]  /*ff70*/  BSYNC B1 ;  /* 0x0000000000017941 */ /* 0x000fea0003800000 */
.L_x_334:
        /* <DEDUP_REMOVED lines=9> */
.L_x_337:
[----:B------:R-:W-:Y:S05]  /*10010*/  BSYNC B1 ;  /* 0x0000000000017941 */ /* 0x000fea0003800000 */
.L_x_336:
        /* <DEDUP_REMOVED lines=9> */
.L_x_339:
[----:B------:R-:W-:Y:S05]  /*100b0*/  BSYNC B1 ;  /* 0x0000000000017941 */ /* 0x000fea0003800000 */
.L_x_338:
        /* <DEDUP_REMOVED lines=9> */
.L_x_341:
[----:B------:R-:W-:Y:S05]  /*10150*/  BSYNC B1 ;  /* 0x0000000000017941 */ /* 0x000fea0003800000 */
.L_x_340:
        /* <DEDUP_REMOVED lines=9> */
.L_x_343:
[----:B------:R-:W-:Y:S05]  /*101f0*/  BSYNC B1 ;  /* 0x0000000000017941 */ /* 0x000fea0003800000 */
.L_x_342:
        /* <DEDUP_REMOVED lines=9> */
.L_x_345:
[----:B------:R-:W-:Y:S05]  /*10290*/  BSYNC B1 ;  /* 0x0000000000017941 */ /* 0x000fea0003800000 */
.L_x_344:
        /* <DEDUP_REMOVED lines=9> */
.L_x_347:
[----:B------:R-:W-:Y:S05]  /*10330*/  BSYNC B1 ;  /* 0x0000000000017941 */ /* 0x000fea0003800000 */
.L_x_346:
        /* <DEDUP_REMOVED lines=9> */
.L_x_349:
[----:B------:R-:W-:Y:S05]  /*103d0*/  BSYNC B1 ;  /* 0x0000000000017941 */ /* 0x000fea0003800000 */
.L_x_348:
        /* <DEDUP_REMOVED lines=9> */
.L_x_351:
[----:B------:R-:W-:Y:S05]  /*10470*/  BSYNC B1 ;  /* 0x0000000000017941 */ /* 0x000fea0003800000 */
.L_x_350:
        /* <DEDUP_REMOVED lines=9> */
.L_x_353:
[----:B------:R-:W-:Y:S05]  /*10510*/  BSYNC B1 ;  /* 0x0000000000017941 */ /* 0x000fea0003800000 */
.L_x_352:
        /* <DEDUP_REMOVED lines=9> */
.L_x_355:
[----:B------:R-:W-:Y:S05]  /*105b0*/  BSYNC B1 ;  /* 0x0000000000017941 */ /* 0x000fea0003800000 */
.L_x_354:
        /* <DEDUP_REMOVED lines=9> */
.L_x_357:
[----:B------:R-:W-:Y:S05]  /*10650*/  BSYNC B1 ;  /* 0x0000000000017941 */ /* 0x000fea0003800000 */
.L_x_356:
        /* <DEDUP_REMOVED lines=9> */
.L_x_359:
[----:B------:R-:W-:Y:S05]  /*106f0*/  BSYNC B1 ;  /* 0x0000000000017941 */ /* 0x000fea0003800000 */
.L_x_358:
        /* <DEDUP_REMOVED lines=9> */
.L_x_361:
[----:B------:R-:W-:Y:S05]  /*10790*/  BSYNC B1 ;  /* 0x0000000000017941 */ /* 0x000fea0003800000 */
.L_x_360:
        /* <DEDUP_REMOVED lines=9> */
.L_x_363:
[----:B------:R-:W-:Y:S05]  /*10830*/  BSYNC B1 ;  /* 0x0000000000017941 */ /* 0x000fea0003800000 */
.L_x_362:
        /* <DEDUP_REMOVED lines=9> */
.L_x_365:
[----:B------:R-:W-:Y:S05]  /*108d0*/  BSYNC B1 ;  /* 0x0000000000017941 */ /* 0x000fea0003800000 */
.L_x_364:
        /* <DEDUP_REMOVED lines=9> */
.L_x_367:
[----:B------:R-:W-:Y:S05]  /*10970*/  BSYNC B1 ;  /* 0x0000000000017941 */ /* 0x000fea0003800000 */
.L_x_366:
        /* <DEDUP_REMOVED lines=9> */
.L_x_369:
[----:B------:R-:W-:Y:S05]  /*10a10*/  BSYNC B1 ;  /* 0x0000000000017941 */ /* 0x000fea0003800000 */
.L_x_368:
        /* <DEDUP_REMOVED lines=9> */
.L_x_371:
[----:B------:R-:W-:Y:S05]  /*10ab0*/  BSYNC B1 ;  /* 0x0000000000017941 */ /* 0x000fea0003800000 */
.L_x_370:
        /* <DEDUP_REMOVED lines=9> */
.L_x_373:
[----:B------:R-:W-:Y:S05]  /*10b50*/  BSYNC B1 ;  /* 0x0000000000017941 */ /* 0x000fea0003800000 */
.L_x_372:
        /* <DEDUP_REMOVED lines=9> */
.L_x_375:
[----:B------:R-:W-:Y:S05]  /*10bf0*/  BSYNC B1 ;  /* 0x0000000000017941 */ /* 0x000fea0003800000 */
.L_x_374:
        /* <DEDUP_REMOVED lines=9> */
.L_x_377:
[----:B------:R-:W-:Y:S05]  /*10c90*/  BSYNC B1 ;  /* 0x0000000000017941 */ /* 0x000fea0003800000 */
.L_x_376:
        /* <DEDUP_REMOVED lines=9> */
.L_x_379:
[----:B------:R-:W-:Y:S05]  /*10d30*/  BSYNC B1 ;  /* 0x0000000000017941 */ /* 0x000fea0003800000 */
.L_x_378:
        /* <DEDUP_REMOVED lines=9> */
.L_x_381:
[----:B------:R-:W-:Y:S05]  /*10dd0*/  BSYNC B1 ;  /* 0x0000000000017941 */ /* 0x000fea0003800000 */
.L_x_380:
        /* <DEDUP_REMOVED lines=9> */
.L_x_383:
[----:B------:R-:W-:Y:S05]  /*10e70*/  BSYNC B1 ;  /* 0x0000000000017941 */ /* 0x000fea0003800000 */
.L_x_382:
        /* <DEDUP_REMOVED lines=9> */
.L_x_385:
[----:B------:R-:W-:Y:S05]  /*10f10*/  BSYNC B1 ;  /* 0x0000000000017941 */ /* 0x000fea0003800000 */
.L_x_384:
        /* <DEDUP_REMOVED lines=9> */
.L_x_387:
[----:B------:R-:W-:Y:S05]  /*10fb0*/  BSYNC B1 ;  /* 0x0000000000017941 */ /* 0x000fea0003800000 */
.L_x_386:
        /* <DEDUP_REMOVED lines=9> */
.L_x_389:
[----:B------:R-:W-:Y:S05]  /*11050*/  BSYNC B1 ;  /* 0x0000000000017941 */ /* 0x000fea0003800000 */
.L_x_388:
        /* <DEDUP_REMOVED lines=9> */
.L_x_391:
[----:B------:R-:W-:Y:S05]  /*110f0*/  BSYNC B1 ;  /* 0x0000000000017941 */ /* 0x000fea0003800000 */
.L_x_390:
        /* <DEDUP_REMOVED lines=9> */
.L_x_393:
[----:B------:R-:W-:Y:S05]  /*11190*/  BSYNC B1 ;  /* 0x0000000000017941 */ /* 0x000fea0003800000 */
.L_x_392:
        /* <DEDUP_REMOVED lines=9> */
.L_x_395:
[----:B------:R-:W-:Y:S05]  /*11230*/  BSYNC B1 ;  /* 0x0000000000017941 */ /* 0x000fea0003800000 */
.L_x_394:
        /* <DEDUP_REMOVED lines=9> */
.L_x_397:
[----:B------:R-:W-:Y:S05]  /*112d0*/  BSYNC B1 ;  /* 0x0000000000017941 */ /* 0x000fea0003800000 */
.L_x_396:
        /* <DEDUP_REMOVED lines=9> */
.L_x_399:
[----:B------:R-:W-:Y:S05]  /*11370*/  BSYNC B1 ;  /* 0x0000000000017941 */ /* 0x000fea0003800000 */
.L_x_398:
        /* <DEDUP_REMOVED lines=9> */
.L_x_401:
[----:B------:R-:W-:Y:S05]  /*11410*/  BSYNC B1 ;  /* 0x0000000000017941 */ /* 0x000fea0003800000 */
.L_x_400:
        /* <DEDUP_REMOVED lines=9> */
.L_x_403:
[----:B------:R-:W-:Y:S05]  /*114b0*/  BSYNC B1 ;  /* 0x0000000000017941 */ /* 0x000fea0003800000 */
.L_x_402:
        /* <DEDUP_REMOVED lines=9> */
.L_x_405:
[----:B------:R-:W-:Y:S05]  /*11550*/  BSYNC B1 ;  /* 0x0000000000017941 */ /* 0x000fea0003800000 */
.L_x_404:
        /* <DEDUP_REMOVED lines=9> */
.L_x_407:
[----:B------:R-:W-:Y:S05]  /*115f0*/  BSYNC B1 ;  /* 0x0000000000017941 */ /* 0x000fea0003800000 */
.L_x_406:
        /* <DEDUP_REMOVED lines=9> */
.L_x_409:
[----:B------:R-:W-:Y:S05]  /*11690*/  BSYNC B1 ;  /* 0x0000000000017941 */ /* 0x000fea0003800000 */
.L_x_408:
        /* <DEDUP_REMOVED lines=9> */
.L_x_411:
[----:B------:R-:W-:Y:S05]  /*11730*/  BSYNC B1 ;  /* 0x0000000000017941 */ /* 0x000fea0003800000 */
.L_x_410:
        /* <DEDUP_REMOVED lines=9> */
.L_x_413:
[----:B------:R-:W-:Y:S05]  /*117d0*/  BSYNC B1 ;  /* 0x0000000000017941 */ /* 0x000fea0003800000 */
.L_x_412:
        /* <DEDUP_REMOVED lines=9> */
.L_x_415:
[----:B------:R-:W-:Y:S05]  /*11870*/  BSYNC B1 ;  /* 0x0000000000017941 */ /* 0x000fea0003800000 */
.L_x_414:
        /* <DEDUP_REMOVED lines=9> */
.L_x_417:
[----:B------:R-:W-:Y:S05]  /*11910*/  BSYNC B1 ;  /* 0x0000000000017941 */ /* 0x000fea0003800000 */
.L_x_416:
        /* <DEDUP_REMOVED lines=9> */
.L_x_419:
[----:B------:R-:W-:Y:S05]  /*119b0*/  BSYNC B1 ;  /* 0x0000000000017941 */ /* 0x000fea0003800000 */
.L_x_418:
        /* <DEDUP_REMOVED lines=9> */
.L_x_421:
[----:B------:R-:W-:Y:S05]  /*11a50*/  BSYNC B1 ;  /* 0x0000000000017941 */ /* 0x000fea0003800000 */
.L_x_420:
        /* <DEDUP_REMOVED lines=9> */
.L_x_423:
[----:B------:R-:W-:Y:S05]  /*11af0*/  BSYNC B1 ;  /* 0x0000000000017941 */ /* 0x000fea0003800000 */
.L_x_422:
        /* <DEDUP_REMOVED lines=9> */
.L_x_425:
[----:B------:R-:W-:Y:S05]  /*11b90*/  BSYNC B1 ;  /* 0x0000000000017941 */ /* 0x000fea0003800000 */
.L_x_424:
        /* <DEDUP_REMOVED lines=9> */
.L_x_427:
[----:B------:R-:W-:Y:S05]  /*11c30*/  BSYNC B1 ;  /* 0x0000000000017941 */ /* 0x000fea0003800000 */
.L_x_426:
        /* <DEDUP_REMOVED lines=9> */
.L_x_429:
[----:B------:R-:W-:Y:S05]  /*11cd0*/  BSYNC B1 ;  /* 0x0000000000017941 */ /* 0x000fea0003800000 */
.L_x_428:
        /* <DEDUP_REMOVED lines=9> */
.L_x_431:
[----:B------:R-:W-:Y:S05]  /*11d70*/  BSYNC B1 ;  /* 0x0000000000017941 */ /* 0x000fea0003800000 */
.L_x_430:
        /* <DEDUP_REMOVED lines=9> */
.L_x_433:
[----:B------:R-:W-:Y:S05]  /*11e10*/  BSYNC B1 ;  /* 0x0000000000017941 */ /* 0x000fea0003800000 */
.L_x_432:
        /* <DEDUP_REMOVED lines=9> */
.L_x_435:
[----:B------:R-:W-:Y:S05]  /*11eb0*/  BSYNC B1 ;  /* 0x0000000000017941 */ /* 0x000fea0003800000 */
.L_x_434:
        /* <DEDUP_REMOVED lines=9> */
.L_x_437:
[----:B------:R-:W-:Y:S05]  /*11f50*/  BSYNC B1 ;  /* 0x0000000000017941 */ /* 0x000fea0003800000 */
.L_x_436:
        /* <DEDUP_REMOVED lines=9> */
.L_x_439:
[----:B------:R-:W-:Y:S05]  /*11ff0*/  BSYNC B1 ;  /* 0x0000000000017941 */ /* 0x000fea0003800000 */
.L_x_438:
        /* <DEDUP_REMOVED lines=9> */
.L_x_441:
[----:B------:R-:W-:Y:S05]  /*12090*/  BSYNC B1 ;  /* 0x0000000000017941 */ /* 0x000fea0003800000 */
.L_x_440:
        /* <DEDUP_REMOVED lines=9> */
.L_x_443:
[----:B------:R-:W-:Y:S05]  /*12130*/  BSYNC B1 ;  /* 0x0000000000017941 */ /* 0x000fea0003800000 */
.L_x_442:
        /* <DEDUP_REMOVED lines=9> */
.L_x_445:
[----:B------:R-:W-:Y:S05]  /*121d0*/  BSYNC B1 ;  /* 0x0000000000017941 */ /* 0x000fea0003800000 */
.L_x_444:
        /* <DEDUP_REMOVED lines=9> */
.L_x_447:
[----:B------:R-:W-:Y:S05]  /*12270*/  BSYNC B1 ;  /* 0x0000000000017941 */ /* 0x000fea0003800000 */
.L_x_446:
        /* <DEDUP_REMOVED lines=9> */
.L_x_449:
[----:B------:R-:W-:Y:S05]  /*12310*/  BSYNC B1 ;  /* 0x0000000000017941 */ /* 0x000fea0003800000 */
.L_x_448:
        /* <DEDUP_REMOVED lines=9> */
.L_x_451:
[----:B------:R-:W-:Y:S05]  /*123b0*/  BSYNC B1 ;  /* 0x0000000000017941 */ /* 0x000fea0003800000 */
.L_x_450:
        /* <DEDUP_REMOVED lines=9> */
.L_x_453:
[----:B------:R-:W-:Y:S05]  /*12450*/  BSYNC B1 ;  /* 0x0000000000017941 */ /* 0x000fea0003800000 */
.L_x_452:
        /* <DEDUP_REMOVED lines=9> */
.L_x_455:
[----:B------:R-:W-:Y:S05]  /*124f0*/  BSYNC B1 ;  /* 0x0000000000017941 */ /* 0x000fea0003800000 */
.L_x_454:
        /* <DEDUP_REMOVED lines=9> */
.L_x_457:
[----:B------:R-:W-:Y:S05]  /*12590*/  BSYNC B1 ;  /* 0x0000000000017941 */ /* 0x000fea0003800000 */
.L_x_456:
        /* <DEDUP_REMOVED lines=9> */
.L_x_459:
[----:B------:R-:W-:Y:S05]  /*12630*/  BSYNC B1 ;  /* 0x0000000000017941 */ /* 0x000fea0003800000 */
.L_x_458:
        /* <DEDUP_REMOVED lines=9> */
.L_x_461:
[----:B------:R-:W-:Y:S05]  /*126d0*/  BSYNC B1 ;  /* 0x0000000000017941 */ /* 0x000fea0003800000 */
.L_x_460:
        /* <DEDUP_REMOVED lines=9> */
.L_x_463:
[----:B------:R-:W-:Y:S05]  /*12770*/  BSYNC B1 ;  /* 0x0000000000017941 */ /* 0x000fea0003800000 */
.L_x_462:
        /* <DEDUP_REMOVED lines=9> */
.L_x_465:
[----:B------:R-:W-:Y:S05]  /*12810*/  BSYNC B1 ;  /* 0x0000000000017941 */ /* 0x000fea0003800000 */
.L_x_464:
        /* <DEDUP_REMOVED lines=9> */
.L_x_467:
[----:B------:R-:W-:Y:S05]  /*128b0*/  BSYNC B1 ;  /* 0x0000000000017941 */ /* 0x000fea0003800000 */
.L_x_466:
        /* <DEDUP_REMOVED lines=9> */
.L_x_469:
[----:B------:R-:W-:Y:S05]  /*12950*/  BSYNC B1 ;  /* 0x0000000000017941 */ /* 0x000fea0003800000 */
.L_x_468:
        /* <DEDUP_REMOVED lines=9> */
.L_x_471:
[----:B------:R-:W-:Y:S05]  /*129f0*/  BSYNC B1 ;  /* 0x0000000000017941 */ /* 0x000fea0003800000 */
.L_x_470:
        /* <DEDUP_REMOVED lines=9> */
.L_x_473:
[----:B------:R-:W-:Y:S05]  /*12a90*/  BSYNC B1 ;  /* 0x0000000000017941 */ /* 0x000fea0003800000 */
.L_x_472:
        /* <DEDUP_REMOVED lines=9> */
.L_x_475:
[----:B------:R-:W-:Y:S05]  /*12b30*/  BSYNC B1 ;  /* 0x0000000000017941 */ /* 0x000fea0003800000 */
.L_x_474:
        /* <DEDUP_REMOVED lines=9> */
.L_x_477:
[----:B------:R-:W-:Y:S05]  /*12bd0*/  BSYNC B1 ;  /* 0x0000000000017941 */ /* 0x000fea0003800000 */
.L_x_476:
        /* <DEDUP_REMOVED lines=9> */
.L_x_479:
[----:B------:R-:W-:Y:S05]  /*12c70*/  BSYNC B1 ;  /* 0x0000000000017941 */ /* 0x000fea0003800000 */
.L_x_478:
        /* <DEDUP_REMOVED lines=9> */
.L_x_481:
[----:B------:R-:W-:Y:S05]  /*12d10*/  BSYNC B1 ;  /* 0x0000000000017941 */ /* 0x000fea0003800000 */
.L_x_480:
        /* <DEDUP_REMOVED lines=9> */
.L_x_483:
[----:B------:R-:W-:Y:S05]  /*12db0*/  BSYNC B1 ;  /* 0x0000000000017941 */ /* 0x000fea0003800000 */
.L_x_482:
        /* <DEDUP_REMOVED lines=9> */
.L_x_485:
[----:B------:R-:W-:Y:S05]  /*12e50*/  BSYNC B1 ;  /* 0x0000000000017941 */ /* 0x000fea0003800000 */
.L_x_484:
        /* <DEDUP_REMOVED lines=9> */
.L_x_487:
[----:B------:R-:W-:Y:S05]  /*12ef0*/  BSYNC B1 ;  /* 0x0000000000017941 */ /* 0x000fea0003800000 */
.L_x_486:
        /* <DEDUP_REMOVED lines=9> */
.L_x_489:
[----:B------:R-:W-:Y:S05]  /*12f90*/  BSYNC B1 ;  /* 0x0000000000017941 */ /* 0x000fea0003800000 */
.L_x_488:
        /* <DEDUP_REMOVED lines=9> */
.L_x_491:
[----:B------:R-:W-:Y:S05]  /*13030*/  BSYNC B1 ;  /* 0x0000000000017941 */ /* 0x000fea0003800000 */
.L_x_490:
        /* <DEDUP_REMOVED lines=9> */
.L_x_493:
[----:B------:R-:W-:Y:S05]  /*130d0*/  BSYNC B1 ;  /* 0x0000000000017941 */ /* 0x000fea0003800000 */
.L_x_492:
        /* <DEDUP_REMOVED lines=9> */
.L_x_495:
[----:B------:R-:W-:Y:S05]  /*13170*/  BSYNC B1 ;  /* 0x0000000000017941 */ /* 0x000fea0003800000 */
.L_x_494:
        /* <DEDUP_REMOVED lines=9> */
.L_x_497:
[----:B------:R-:W-:Y:S05]  /*13210*/  BSYNC B1 ;  /* 0x0000000000017941 */ /* 0x000fea0003800000 */
.L_x_496:
        /* <DEDUP_REMOVED lines=9> */
.L_x_499:
[----:B------:R-:W-:Y:S05]  /*132b0*/  BSYNC B1 ;  /* 0x0000000000017941 */ /* 0x000fea0003800000 */
.L_x_498:
        /* <DEDUP_REMOVED lines=9> */
.L_x_501:
[----:B------:R-:W-:Y:S05]  /*13350*/  BSYNC B1 ;  /* 0x0000000000017941 */ /* 0x000fea0003800000 */
.L_x_500:
        /* <DEDUP_REMOVED lines=9> */
.L_x_503:
[----:B------:R-:W-:Y:S05]  /*133f0*/  BSYNC B1 ;  /* 0x0000000000017941 */ /* 0x000fea0003800000 */
.L_x_502:
        /* <DEDUP_REMOVED lines=9> */
.L_x_505:
[----:B------:R-:W-:Y:S05]  /*13490*/  BSYNC B1 ;  /* 0x0000000000017941 */ /* 0x000fea0003800000 */
.L_x_504:
        /* <DEDUP_REMOVED lines=9> */
.L_x_507:
[----:B------:R-:W-:Y:S05]  /*13530*/  BSYNC B1 ;  /* 0x0000000000017941 */ /* 0x000fea0003800000 */
.L_x_506:
        /* <DEDUP_REMOVED lines=9> */
.L_x_509:
[----:B------:R-:W-:Y:S05]  /*135d0*/  BSYNC B1 ;  /* 0x0000000000017941 */ /* 0x000fea0003800000 */
.L_x_508:
        /* <DEDUP_REMOVED lines=9> */
.L_x_511:
[----:B------:R-:W-:Y:S05]  /*13670*/  BSYNC B1 ;  /* 0x0000000000017941 */ /* 0x000fea0003800000 */
.L_x_510:
        /* <DEDUP_REMOVED lines=9> */
.L_x_513:
[----:B------:R-:W-:Y:S05]  /*13710*/  BSYNC B1 ;  /* 0x0000000000017941 */ /* 0x000fea0003800000 */
.L_x_512:
        /* <DEDUP_REMOVED lines=9> */
.L_x_515:
[----:B------:R-:W-:Y:S05]  /*137b0*/  BSYNC B1 ;  /* 0x0000000000017941 */ /* 0x000fea0003800000 */
.L_x_514:
        /* <DEDUP_REMOVED lines=9> */
.L_x_517:
[----:B------:R-:W-:Y:S05]  /*13850*/  BSYNC B1 ;  /* 0x0000000000017941 */ /* 0x000fea0003800000 */
.L_x_516:
        /* <DEDUP_REMOVED lines=9> */
.L_x_519:
[----:B------:R-:W-:Y:S05]  /*138f0*/  BSYNC B1 ;  /* 0x0000000000017941 */ /* 0x000fea0003800000 */
.L_x_518:
        /* <DEDUP_REMOVED lines=9> */
.L_x_521:
[----:B------:R-:W-:Y:S05]  /*13990*/  BSYNC B1 ;  /* 0x0000000000017941 */ /* 0x000fea0003800000 */
.L_x_520:
        /* <DEDUP_REMOVED lines=9> */
.L_x_523:
[----:B------:R-:W-:Y:S05]  /*13a30*/  BSYNC B1 ;  /* 0x0000000000017941 */ /* 0x000fea0003800000 */
.L_x_522:
        /* <DEDUP_REMOVED lines=9> */
.L_x_525:
[----:B------:R-:W-:Y:S05]  /*13ad0*/  BSYNC B1 ;  /* 0x0000000000017941 */ /* 0x000fea0003800000 */
.L_x_524:
        /* <DEDUP_REMOVED lines=9> */
.L_x_527:
[----:B------:R-:W-:Y:S05]  /*13b70*/  BSYNC B1 ;  /* 0x0000000000017941 */ /* 0x000fea0003800000 */
.L_x_526:
        /* <DEDUP_REMOVED lines=9> */
.L_x_529:
[----:B------:R-:W-:Y:S05]  /*13c10*/  BSYNC B1 ;  /* 0x0000000000017941 */ /* 0x000fea0003800000 */
.L_x_528:
        /* <DEDUP_REMOVED lines=9> */
.L_x_531:
[----:B------:R-:W-:Y:S05]  /*13cb0*/  BSYNC B1 ;  /* 0x0000000000017941 */ /* 0x000fea0003800000 */
.L_x_530:
[----:B01--45:R-:W-:Y:S01]  /*13cc0*/  LOP3.LUT R7, R3, 0xffffe000, RZ, 0xc0, !PT ;  /* 0xffffe00003077812 */ /* 0x033fe200078ec0ff */
        /* <DEDUP_REMOVED lines=8> */
.L_x_533:
[----:B------:R-:W-:Y:S05]  /*13d50*/  BSYNC B1 ;  /* 0x0000000000017941 */ /* 0x000fea0003800000 */
.L_x_532:
        /* <DEDUP_REMOVED lines=9> */
.L_x_535:
[----:B------:R-:W-:Y:S05]  /*13df0*/  BSYNC B1 ;  /* 0x0000000000017941 */ /* 0x000fea0003800000 */
.L_x_534:
[----:B------:R-:W-:Y:S05]  /*13e00*/  @!P1 BRA `(.L_x_536) ;  /* 0x00000050004c9947 */ /* 0x000fea0003800000 */
[----:B-----5:R-:W-:-:S05]  /*13e10*/  LOP3.LUT R3, R3, 0xffffe000, RZ, 0xc0, !PT ;  /* 0xffffe00003037812 */ /* 0x020fca00078ec0ff */
[----:B------:R-:W-:-:S04]  /*13e20*/  FMUL R0, R3, R16 ;  /* 0x0000001003007220 */ /* 0x000fc80000400000 */
[----:B------:R-:W-:-:S05]  /*13e30*/  FFMA R151, R151, R2, R0 ;  /* 0x0000000297977223 */ /* 0x000fca0000000000 */
[----:B------:R-:W-:-:S05]  /*13e40*/  F2FP.TF32.F32.PACK_B R151, R151 ;  /* 0x00000097ff97723e */ /* 0x000fca00024050ff */
[----:B------:R0:W-:Y:S01]  /*13e50*/  STG.E desc[UR36][R4.64+0x3e4], R151 ;  /* 0x0003e49704007986 */ /* 0x0001e2000c101924 */
[----:B------:R-:W-:Y:S05]  /*13e60*/  BRA `(.L_x_536) ;  /* 0x0000005000347947 */ /* 0x000fea0003800000 */
.L_x_29:
[----:B------:R-:W2:Y:S01]  /*13e70*/  LDL.LU R3, [R1] ;  /* 0x0000000001037983 */ /* 0x000ea20000300800 */
[----:B------:R-:W-:-:S03]  /*13e80*/  ULDC.64 UR4, c[0x0][0x5c0] ;  /* 0x0001700000047ab9 */ /* 0x000fc60000000a00 */
[----:B------:R-:W3:Y:S04]  /*13e90*/  LDL.LU R9, [R1+0x8] ;  /* 0x0000080001097983 */ /* 0x000ee80000300800 */
[----:B------:R-:W4:Y:S04]  /*13ea0*/  LDL.LU R8, [R1+0x54] ;  /* 0x0000540001087983 */ /* 0x000f280000300800 */
[----:B------:R-:W5:Y:S04]  /*13eb0*/  LDL.LU R235, [R1+0x8c] ;  /* 0x00008c0001eb7983 */ /* 0x000f680000300800 */
        /* <DEDUP_REMOVED lines=91> */
[----:B------:R-:W5:Y:S01]  /*14470*/  LDL.LU R12, [R1+0x1fc] ;  /* 0x0001fc00010c7983 */ /* 0x000f620000300800 */
[----:B--2---:R-:W-:Y:S01]  /*14480*/  FMUL R3, R3, R2 ;  /* 0x0000000203037220 */ /* 0x004fe20000400000 */
[----:B------:R-:W-:-:S02]  /*14490*/  LEA R4, P0, R6, UR4, 0x2 ;  /* 0x0000000406047c11 */ /* 0x000fc4000f8010ff */
[----:B------:R-:W2:Y:S02]  /*144a0*/  LDL.LU R7, [R1+0x4] ;  /* 0x0000040001077983 */ /* 0x000ea40000300800 */
[----:B------:R-:W-:Y:S02]  /*144b0*/  LEA.HI.X R5, R6, UR5, R10, 0x2, P0 ;  /* 0x0000000506057c11 */ /* 0x000fe400080f140a */
[----:B------:R-:W-:Y:S01]  /*144c0*/  F2FP.TF32.F32.PACK_B R3, R3 ;  /* 0x00000003ff03723e */ /* 0x000fe200024050ff */
[----:B------:R-:W5:Y:S01]  /*144d0*/  LDL.LU R10, [R1+0x5c] ;  /* 0x00005c00010a7983 */ /* 0x000f620000300800 */
[----:B------:R-:W-:-:S03]  /*144e0*/  ISETP.GT.AND P0, PT, R0, 0x1, P3 ;  /* 0x000000010000780c */ /* 0x000fc60001f04270 */
[----:B------:R2:W-:Y:S01]  /*144f0*/  @P1 STG.E desc[UR36][R4.64], R3 ;  /* 0x0000000304001986 */ /* 0x0005e2000c101924 */
[----:B------:R-:W-:Y:S01]  /*14500*/  ISETP.GT.AND P2, PT, R158, 0x8, PT ;  /* 0x000000089e00780c */ /* 0x000fe20003f44270 */
[----:B--2---:R-:W-:-:S05]  /*14510*/  FMUL R3, R7, R2 ;  /* 0x0000000207037220 */ /* 0x004fca0000400000 */
[----:B------:R-:W-:-:S05]  /*14520*/  F2FP.TF32.F32.PACK_B R3, R3 ;  /* 0x00000003ff03723e */ /* 0x000fca00024050ff */
[----:B------:R0:W-:Y:S04]  /*14530*/  @P0 STG.E desc[UR36][R4.64+0x4], R3 ;  /* 0x0000040304000986 */ /* 0x0001e8000c101924 */
[----:B0-----:R-:W2:Y:S01]  /*14540*/  LDL.LU R3, [R1+0xc] ;  /* 0x00000c0001037983 */ /* 0x001ea20000300800 */
[----:B------:R-:W-:Y:S01]  /*14550*/  USHF.L.U32 UR5, UR8, 0x5, URZ ;  /* 0x0000000508057899 */ /* 0x000fe2000800063f */
[----:B------:R-:W-:Y:S01]  /*14560*/  ISETP.GT.AND P0, PT, R0, RZ, P2 ;  /* 0x000000ff0000720c */ /* 0x000fe20001704270 */
[----:B------:R-:W-:Y:S01]  /*14570*/  USHF.L.U64.HI UR4, UR8, 0x5, UR9 ;  /* 0x0000000508047899 */ /* 0x000fe20008010209 */
[----:B---3--:R-:W-:-:S03]  /*14580*/  FMUL R9, R9, R2 ;  /* 0x0000000209097220 */ /* 0x008fc60000400000 */
[----:B------:R-:W-:Y:S02]  /*14590*/  IADD3 R6, P1, R4, UR5, RZ ;  /* 0x0000000504067c10 */ /* 0x000fe4000ff3e0ff */
[----:B------:R-:W-:Y:S02]  /*145a0*/  F2FP.TF32.F32.PACK_B R9, R9 ;  /* 0x00000009ff09723e */ /* 0x000fe400024050ff */
[----:B------:R-:W-:-:S05]  /*145b0*/  IADD3.X R7, R5, UR4, RZ, P1, !PT ;  /* 0x0000000405077c10 */ /* 0x000fca0008ffe4ff */
[----:B------:R0:W-:Y:S01]  /*145c0*/  @P0 STG.E desc[UR36][R6.64], R9 ;  /* 0x0000000906000986 */ /* 0x0001e2000c101924 */
[----:B------:R-:W-:-:S03]  /*145d0*/  ISETP.GT.AND P0, PT, R0, 0x1, P2 ;  /* 0x000000010000780c */ /* 0x000fc60001704270 */
[----:B0-----:R-:W3:Y:S01]  /*145e0*/  LDL.LU R9, [R1+0x60] ;  /* 0x0000600001097983 */ /* 0x001ee20000300800 */
[----:B--2---:R-:W-:-:S05]  /*145f0*/  FMUL R3, R3, R2 ;  /* 0x0000000203037220 */ /* 0x004fca0000400000 */
[----:B------:R-:W-:-:S05]  /*14600*/  F2FP.TF32.F32.PACK_B R3, R3 ;  /* 0x00000003ff03723e */ /* 0x000fca00024050ff */
[----:B------:R0:W-:Y:S04]  /*14610*/  @P0 STG.E desc[UR36][R6.64+0x4], R3 ;  /* 0x0000040306000986 */ /* 0x0001e8000c101924 */
[----:B0-----:R-:W2:Y:S01]  /*14620*/  LDL.LU R3, [R1+0x10] ;  /* 0x0000100001037983 */ /* 0x001ea20000300800 */
[----:B------:R-:W-:Y:S01]  /*14630*/  ISETP.GT.AND P0, PT, R0, 0x8, P3 ;  /* 0x000000080000780c */ /* 0x000fe20001f04270 */
[----:B--2---:R-:W-:-:S05]  /*14640*/  FMUL R3, R3, R2 ;  /* 0x0000000203037220 */ /* 0x004fca0000400000 */
[----:B------:R-:W-:-:S07]  /*14650*/  F2FP.TF32.F32.PACK_B R3, R3 ;  /* 0x00000003ff03723e */ /* 0x000fce00024050ff */
        /* <DEDUP_REMOVED lines=82> */
[C---:B------:R-:W-:Y:S02]  /*14b80*/  ISETP.GT.AND P1, PT, R0.reuse, 0x29, P3 ;  /* 0x000000290000780c */ /* 0x040fe40001f24270 */
[----:B------:R-:W-:Y:S01]  /*14b90*/  ISETP.GT.AND P0, PT, R0, 0x28, P2 ;  /* 0x000000280000780c */ /* 0x000fe20001704270 */
[----:B----4-:R-:W-:-:S05]  /*14ba0*/  FMUL R8, R8, R2 ;  /* 0x0000000208087220 */ /* 0x010fca0000400000 */
[----:B------:R-:W-:-:S05]  /*14bb0*/  F2FP.TF32.F32.PACK_B R8, R8 ;  /* 0x00000008ff08723e */ /* 0x000fca00024050ff */
[----:B------:R0:W-:Y:S04]  /*14bc0*/  @P1 STG.E desc[UR36][R4.64+0xa4], R8 ;  /* 0x0000a40804001986 */ /* 0x0001e8000c101924 */
[----:B0-----:R-:W4:Y:S01]  /*14bd0*/  LDL.LU R8, [R1+0x68] ;  /* 0x0000680001087983 */ /* 0x001f220000300800 */
[----:B--2---:R-:W-:-:S05]  /*14be0*/  FMUL R3, R3, R2 ;  /* 0x0000000203037220 */ /* 0x004fca0000400000 */
[----:B------:R-:W-:-:S05]  /*14bf0*/  F2FP.TF32.F32.PACK_B R3, R3 ;  /* 0x00000003ff03723e */ /* 0x000fca00024050ff */
[----:B------:R0:W-:Y:S04]  /*14c00*/  @P0 STG.E desc[UR36][R6.64+0xa0], R3 ;  /* 0x0000a00306000986 */ /* 0x0001e8000c101924 */
[----:B0-----:R-:W2:Y:S01]  /*14c10*/  LDL.LU R3, [R1+0x64] ;  /* 0x0000640001037983 */ /* 0x001ea20000300800 */
[C---:B------:R-:W-:Y:S02]  /*14c20*/  ISETP.GT.AND P1, PT, R0.reuse, 0x29, P2 ;  /* 0x000000290000780c */ /* 0x040fe40001724270 */
[----:B------:R-:W-:Y:S01]  /*14c30*/  ISETP.GT.AND P4, PT, R0, 0x30, P3 ;  /* 0x000000300000780c */ /* 0x000fe20001f84270 */
[-C--:B-----5:R-:W-:Y:S01]  /*14c40*/  FMUL R10, R10, R2.reuse ;  /* 0x000000020a0a7220 */ /* 0x0a0fe20000400000 */
[C---:B------:R-:W-:Y:S01]  /*14c50*/  ISETP.GT.AND P5, PT, R0.reuse, 0x31, P3 ;  /* 0x000000310000780c */ /* 0x040fe20001fa4270 */
[-C--:B---3--:R-:W-:Y:S01]  /*14c60*/  FMUL R9, R9, R2.reuse ;  /* 0x0000000209097220 */ /* 0x088fe20000400000 */
[----:B------:R-:W-:Y:S01]  /*14c70*/  ISETP.GT.AND P0, PT, R0, 0x30, P2 ;  /* 0x000000300000780c */ /* 0x000fe20001704270 */
[----:B----4-:R-:W-:Y:S01]  /*14c80*/  FMUL R8, R8, R2 ;  /* 0x0000000208087220 */ /* 0x010fe20000400000 */
[----:B------:R-:W-:-:S02]  /*14c90*/  F2FP.TF32.F32.PACK_B R10, R10 ;  /* 0x0000000aff0a723e */ /* 0x000fc400024050ff */
[----:B------:R-:W-:Y:S02]  /*14ca0*/  F2FP.TF32.F32.PACK_B R9, R9 ;  /* 0x00000009ff09723e */ /* 0x000fe400024050ff */
[----:B------:R-:W-:Y:S01]  /*14cb0*/  F2FP.TF32.F32.PACK_B R8, R8 ;  /* 0x00000008ff08723e */ /* 0x000fe200024050ff */
[----:B------:R0:W-:Y:S04]  /*14cc0*/  @P1 STG.E desc[UR36][R6.64+0xa4], R10 ;  /* 0x0000a40a06001986 */ /* 0x0001e8000c101924 */
[----:B------:R1:W-:Y:S04]  /*14cd0*/  @P4 STG.E desc[UR36][R4.64+0xc0], R9 ;  /* 0x0000c00904004986 */ /* 0x0003e8000c101924 */
[----:B0-----:R-:W3:Y:S04]  /*14ce0*/  LDL.LU R10, [R1+0x78] ;  /* 0x00007800010a7983 */ /* 0x001ee80000300800 */
[----:B-1----:R-:W4:Y:S01]  /*14cf0*/  LDL.LU R9, [R1+0x74] ;  /* 0x0000740001097983 */ /* 0x002f220000300800 */
[----:B--2---:R-:W-:-:S05]  /*14d00*/  FMUL R3, R3, R2 ;  /* 0x0000000203037220 */ /* 0x004fca0000400000 */
[----:B------:R-:W-:-:S05]  /*14d10*/  F2FP.TF32.F32.PACK_B R3, R3 ;  /* 0x00000003ff03723e */ /* 0x000fca00024050ff */
[----:B------:R0:W-:Y:S04]  /*14d20*/  @P5 STG.E desc[UR36][R4.64+0xc4], R3 ;  /* 0x0000c40304005986 */ /* 0x0001e8000c101924 */
[----:B------:R1:W-:Y:S04]  /*14d30*/  @P0 STG.E desc[UR36][R6.64+0xc0], R8 ;  /* 0x0000c00806000986 */ /* 0x0003e8000c101924 */
[----:B0-----:R-:W2:Y:S04]  /*14d40*/  LDL.LU R3, [R1+0x6c] ;  /* 0x00006c0001037983 */ /* 0x001ea80000300800 */
[----:B-1----:R-:W5:Y:S01]  /*14d50*/  LDL.LU R8, [R1+0x70] ;  /* 0x0000700001087983 */ /* 0x002f620000300800 */
[----:B------:R-:W-:-:S02]  /*14d60*/  ISETP.GT.AND P1, PT, R0, 0x31, P2 ;  /* 0x000000310000780c */ /* 0x000fc40001724270 */
[C---:B------:R-:W-:Y:S02]  /*14d70*/  ISETP.GT.AND P4, PT, R0.reuse, 0x38, P3 ;  /* 0x000000380000780c */ /* 0x040fe40001f84270 */
[C---:B------:R-:W-:Y:S02]  /*14d80*/  ISETP.GT.AND P5, PT, R0.reuse, 0x39, P3 ;  /* 0x000000390000780c */ /* 0x040fe40001fa4270 */
[----:B------:R-:W-:Y:S01]  /*14d90*/  ISETP.GT.AND P0, PT, R0, 0x38, P2 ;  /* 0x000000380000780c */ /* 0x000fe20001704270 */
[-C--:B----4-:R-:W-:Y:S01]  /*14da0*/  FMUL R9, R9, R2.reuse ;  /* 0x0000000209097220 */ /* 0x090fe20000400000 */
[----:B---3--:R-:W-:-:S04]  /*14db0*/  FMUL R10, R10, R2 ;  /* 0x000000020a0a7220 */ /* 0x008fc80000400000 */
[----:B------:R-:W-:Y:S02]  /*14dc0*/  F2FP.TF32.F32.PACK_B R9, R9 ;  /* 0x00000009ff09723e */ /* 0x000fe400024050ff */
[----:B------:R-:W-:Y:S01]  /*14dd0*/  F2FP.TF32.F32.PACK_B R10, R10 ;  /* 0x0000000aff0a723e */ /* 0x000fe200024050ff */
[-C--:B--2---:R-:W-:Y:S01]  /*14de0*/  FMUL R3, R3, R2.reuse ;  /* 0x0000000203037220 */ /* 0x084fe20000400000 */
[----:B-----5:R-:W-:-:S04]  /*14df0*/  FMUL R8, R8, R2 ;  /* 0x0000000208087220 */ /* 0x020fc80000400000 */
[----:B------:R-:W-:Y:S02]  /*14e00*/  F2FP.TF32.F32.PACK_B R3, R3 ;  /* 0x00000003ff03723e */ /* 0x000fe400024050ff */
[----:B------:R-:W-:-:S03]  /*14e10*/  F2FP.TF32.F32.PACK_B R8, R8 ;  /* 0x00000008ff08723e */ /* 0x000fc600024050ff */
[----:B------:R0:W-:Y:S04]  /*14e20*/  @P1 STG.E desc[UR36][R6.64+0xc4], R3 ;  /* 0x0000c40306001986 */ /* 0x0001e8000c101924 */
[----:B------:R1:W-:Y:S04]  /*14e30*/  @P4 STG.E desc[UR36][R4.64+0xe0], R8 ;  /* 0x0000e00804004986 */ /* 0x0003e8000c101924 */
[----:B0-----:R-:W2:Y:S04]  /*14e40*/  LDL.LU R3, [R1+0x7c] ;  /* 0x00007c0001037983 */ /* 0x001ea80000300800 */
[----:B-1----:R-:W3:Y:S04]  /*14e50*/  LDL.LU R8, [R1+0x80] ;  /* 0x0000800001087983 */ /* 0x002ee80000300800 */
[----:B------:R0:W-:Y:S04]  /*14e60*/  @P5 STG.E desc[UR36][R4.64+0xe4], R9 ;  /* 0x0000e40904005986 */ /* 0x0001e8000c101924 */
[----:B------:R1:W-:Y:S04]  /*14e70*/  @P0 STG.E desc[UR36][R6.64+0xe0], R10 ;  /* 0x0000e00a06000986 */ /* 0x0003e8000c101924 */
[----:B0-----:R-:W4:Y:S04]  /*14e80*/  LDL.LU R9, [R1+0x84] ;  /* 0x0000840001097983 */ /* 0x001f280000300800 */
[----:B-1----:R-:W5:Y:S01]  /*14e90*/  LDL.LU R10, [R1+0x88] ;  /* 0x00008800010a7983 */ /* 0x002f620000300800 */
[----:B------:R-:W-:-:S02]  /*14ea0*/  ISETP.GT.AND P1, PT, R0, 0x39, P2 ;  /* 0x000000390000780c */ /* 0x000fc40001724270 */
[C---:B------:R-:W-:Y:S02]  /*14eb0*/  ISETP.GT.AND P4, PT, R0.reuse, 0x40, P3 ;  /* 0x000000400000780c */ /* 0x040fe40001f84270 */
[C---:B------:R-:W-:Y:S02]  /*14ec0*/  ISETP.GT.AND P5, PT, R0.reuse, 0x41, P3 ;  /* 0x000000410000780c */ /* 0x040fe40001fa4270 */
[----:B------:R-:W-:Y:S01]  /*14ed0*/  ISETP.GT.AND P0, PT, R0, 0x40, P2 ;  /* 0x000000400000780c */ /* 0x000fe20001704270 */
[-C--:B------:R-:W-:Y:S01]  /*14ee0*/  FMUL R11, R11, R2.reuse ;  /* 0x000000020b0b7220 */ /* 0x080fe20000400000 */
[----:B------:R-:W-:-:S04]  /*14ef0*/  FMUL R13, R13, R2 ;  /* 0x000000020d0d7220 */ /* 0x000fc80000400000 */
[----:B------:R-:W-:Y:S02]  /*14f00*/  F2FP.TF32.F32.PACK_B R11, R11 ;  /* 0x0000000bff0b723e */ /* 0x000fe400024050ff */
[----:B------:R-:W-:Y:S01]  /*14f10*/  F2FP.TF32.F32.PACK_B R13, R13 ;  /* 0x0000000dff0d723e */ /* 0x000fe200024050ff */
[----:B------:R-:W-:-:S05]  /*14f20*/  FMUL R15, R15, R2 ;  /* 0x000000020f0f7220 */ /* 0x000fca0000400000 */
[----:B------:R-:W-:Y:S01]  /*14f30*/  F2FP.TF32.F32.PACK_B R15, R15 ;  /* 0x0000000fff0f723e */ /* 0x000fe200024050ff */
[----:B------:R-:W-:-:S05]  /*14f40*/  FMUL R19, R19, R2 ;  /* 0x0000000213137220 */ /* 0x000fca0000400000 */
[----:B------:R-:W-:Y:S01]  /*14f50*/  F2FP.TF32.F32.PACK_B R19, R19 ;  /* 0x00000013ff13723e */ /* 0x000fe200024050ff */
[-C--:B--2---:R-:W-:Y:S01]  /*14f60*/  FMUL R3, R3, R2.reuse ;  /* 0x0000000203037220 */ /* 0x084fe20000400000 */
[----:B---3--:R-:W-:-:S04]  /*14f70*/  FMUL R8, R8, R2 ;  /* 0x0000000208087220 */ /* 0x008fc80000400000 */
[----:B------:R-:W-:Y:S02]  /*14f80*/  F2FP.TF32.F32.PACK_B R3, R3 ;  /* 0x00000003ff03723e */ /* 0x000fe400024050ff */
[----:B------:R-:W-:-:S03]  /*14f90*/  F2FP.TF32.F32.PACK_B R8, R8 ;  /* 0x00000008ff08723e */ /* 0x000fc600024050ff */
[----:B------:R0:W-:Y:S01]  /*14fa0*/  @P1 STG.E desc[UR36][R6.64+0xe4], R3 ;  /* 0x0000e40306001986 */ /* 0x0001e2000c101924 */
[----:B------:R-:W-:-:S03]  /*14fb0*/  ISETP.GT.AND P1, PT, R0, 0x41, P2 ;  /* 0x000000410000780c */ /* 0x000fc60001724270 */
[----:B------:R1:W-:Y:S01]  /*14fc0*/  @P4 STG.E desc[UR36][R4.64+0x100], R8 ;  /* 0x0001000804004986 */ /* 0x0003e2000c101924 */
[----:B------:R-:W-:Y:S01]  /*14fd0*/  ISETP.GT.AND P4, PT, R0, 0x48, P3 ;  /* 0x000000480000780c */ /* 0x000fe20001f84270 */
[-C--:B----4-:R-:W-:Y:S01]  /*14fe0*/  FMUL R9, R9, R2.reuse ;  /* 0x0000000209097220 */ /* 0x090fe20000400000 */
[-C--:B0-----:R-:W-:Y:S01]  /*14ff0*/  FMUL R3, R235, R2.reuse ;  /* 0x00000002eb037220 */ /* 0x081fe20000400000 */
[-C--:B-----5:R-:W-:Y:S01]  /*15000*/  FMUL R10, R10, R2.reuse ;  /* 0x000000020a0a7220 */ /* 0x0a0fe20000400000 */
[----:B-1----:R-:W-:Y:S02]  /*15010*/  FMUL R8, R234, R2 ;  /* 0x00000002ea087220 */ /* 0x002fe40000400000 */
[----:B------:R-:W-:Y:S02]  /*15020*/  F2FP.TF32.F32.PACK_B R9, R9 ;  /* 0x00000009ff09723e */ /* 0x000fe400024050ff */
[----:B------:R-:W-:Y:S02]  /*15030*/  F2FP.TF32.F32.PACK_B R10, R10 ;  /* 0x0000000aff0a723e */ /* 0x000fe400024050ff */
[----:B------:R-:W-:-:S02]  /*15040*/  F2FP.TF32.F32.PACK_B R3, R3 ;  /* 0x00000003ff03723e */ /* 0x000fc400024050ff */
[----:B------:R-:W-:Y:S01]  /*15050*/  F2FP.TF32.F32.PACK_B R8, R8 ;  /* 0x00000008ff08723e */ /* 0x000fe200024050ff */
[----:B------:R0:W-:Y:S01]  /*15060*/  @P5 STG.E desc[UR36][R4.64+0x104], R9 ;  /* 0x0001040904005986 */ /* 0x0001e2000c101924 */
[----:B------:R-:W-:-:S03]  /*15070*/  ISETP.GT.AND P5, PT, R0, 0x49, P3 ;  /* 0x000000490000780c */ /* 0x000fc60001fa4270 */
[----:B------:R1:W-:Y:S01]  /*15080*/  @P0 STG.E desc[UR36][R6.64+0x100], R10 ;  /* 0x0001000a06000986 */ /* 0x0003e2000c101924 */
[----:B------:R-:W-:-:S03]  /*15090*/  ISETP.GT.AND P0, PT, R0, 0x48, P2 ;  /* 0x000000480000780c */ /* 0x000fc60001704270 */
[----:B------:R2:W-:Y:S01]  /*150a0*/  @P1 STG.E desc[UR36][R6.64+0x104], R3 ;  /* 0x0001040306001986 */ /* 0x0005e2000c101924 */
[----:B------:R-:W-:-:S03]  /*150b0*/  ISETP.GT.AND P1, PT, R0, 0x49, P2 ;  /* 0x000000490000780c */ /* 0x000fc60001724270 */
[----:B------:R-:W-:Y:S01]  /*150c0*/  @P4 STG.E desc[UR36][R4.64+0x120], R8 ;  /* 0x0001200804004986 */ /* 0x000fe2000c101924 */
[-C--:B0-----:R-:W-:Y:S01]  /*150d0*/  FMUL R9, R233, R2.reuse ;  /* 0x00000002e9097220 */ /* 0x081fe20000400000 */
[----:B------:R-:W-:Y:S01]  /*150e0*/  ISETP.GT.AND P4, PT, R0, 0x50, P3 ;  /* 0x000000500000780c */ /* 0x000fe20001f84270 */
[----:B-1----:R-:W-:-:S03]  /*150f0*/  FMUL R10, R232, R2 ;  /* 0x00000002e80a7220 */ /* 0x002fc60000400000 */
[----:B------:R-:W-:Y:S02]  /*15100*/  F2FP.TF32.F32.PACK_B R9, R9 ;  /* 0x00000009ff09723e */ /* 0x000fe400024050ff */
[----:B------:R-:W-:-:S03]  /*15110*/  F2FP.TF32.F32.PACK_B R10, R10 ;  /* 0x0000000aff0a723e */ /* 0x000fc600024050ff */
[----:B------:R0:W-:Y:S01]  /*15120*/  @P5 STG.E desc[UR36][R4.64+0x124], R9 ;  /* 0x0001240904005986 */ /* 0x0001e2000c101924 */
[----:B------:R-:W-:-:S03]  /*15130*/  ISETP.GT.AND P5, PT, R0, 0x51, P3 ;  /* 0x000000510000780c */ /* 0x000fc60001fa4270 */
[----:B------:R-:W-:Y:S01]  /*15140*/  @P0 STG.E desc[UR36][R6.64+0x120], R10 ;  /* 0x0001200a06000986 */ /* 0x000fe2000c101924 */
[----:B------:R-:W-:-:S03]  /*15150*/  ISETP.GT.AND P0, PT, R0, 0x50, P2 ;  /* 0x000000500000780c */ /* 0x000fc60001704270 */
[----:B------:R1:W-:Y:S01]  /*15160*/  @P1 STG.E desc[UR36][R6.64+0x124], R11 ;  /* 0x0001240b06001986 */ /* 0x0003e2000c101924 */
[C---:B------:R-:W-:Y:S01]  /*15170*/  ISETP.GT.AND P1, PT, R0.reuse, 0x51, P2 ;  /* 0x000000510000780c */ /* 0x040fe20001724270 */
[-C--:B--2---:R-:W-:Y:S02]  /*15180*/  FMUL R3, R231, R2.reuse ;  /* 0x00000002e7037220 */ /* 0x084fe40000400000 */
[----:B------:R2:W-:Y:S01]  /*15190*/  @P4 STG.E desc[UR36][R4.64+0x140], R13 ;  /* 0x0001400d04004986 */ /* 0x0005e2000c101924 */
[----:B------:R-:W-:Y:S01]  /*151a0*/  ISETP.GT.AND P4, PT, R0, 0x58, P3 ;  /* 0x000000580000780c */ /* 0x000fe20001f84270 */
[-C--:B0-----:R-:W-:Y:S01]  /*151b0*/  FMUL R9, R230, R2.reuse ;  /* 0x00000002e6097220 */ /* 0x081fe20000400000 */
[----:B------:R-:W-:Y:S01]  /*151c0*/  F2FP.TF32.F32.PACK_B R3, R3 ;  /* 0x00000003ff03723e */ /* 0x000fe200024050ff */
[----:B-1----:R-:W-:-:S03]  /*151d0*/  FMUL R11, R229, R2 ;  /* 0x00000002e50b7220 */ /* 0x002fc60000400000 */
[----:B------:R-:W-:Y:S01]  /*151e0*/  F2FP.TF32.F32.PACK_B R9, R9 ;  /* 0x00000009ff09723e */ /* 0x000fe200024050ff */
[----:B------:R-:W-:Y:S01]  /*151f0*/  @P5 STG.E desc[UR36][R4.64+0x144], R15 ;  /* 0x0001440f04005986 */ /* 0x000fe2000c101924 */
[----:B------:R-:W-:-:S03]  /*15200*/  F2FP.TF32.F32.PACK_B R11, R11 ;  /* 0x0000000bff0b723e */ /* 0x000fc600024050ff */
[----:B------:R0:W-:Y:S01]  /*15210*/  @P0 STG.E desc[UR36][R6.64+0x140], R3 ;  /* 0x0001400306000986 */ /* 0x0001e2000c101924 */
[C---:B------:R-:W-:Y:S02]  /*15220*/  ISETP.GT.AND P5, PT, R0.reuse, 0x59, P3 ;  /* 0x000000590000780c */ /* 0x040fe40001fa4270 */
[C---:B------:R-:W-:Y:S01]  /*15230*/  ISETP.GT.AND P0, PT, R0.reuse, 0x58, P2 ;  /* 0x000000580000780c */ /* 0x040fe20001704270 */
[----:B------:R1:W-:Y:S01]  /*15240*/  @P1 STG.E desc[UR36][R6.64+0x144], R9 ;  /* 0x0001440906001986 */ /* 0x0003e2000c101924 */
[----:B------:R-:W-:Y:S01]  /*15250*/  ISETP.GT.AND P1, PT, R0, 0x59, P2 ;  /* 0x000000590000780c */ /* 0x000fe20001724270 */
[-C--:B--2---:R-:W-:Y:S02]  /*15260*/  FMUL R13, R228, R2.reuse ;  /* 0x00000002e40d7220 */ /* 0x084fe40000400000 */
[----:B------:R2:W-:Y:S01]  /*15270*/  @P4 STG.E desc[UR36][R4.64+0x160], R11 ;  /* 0x0001600b04004986 */ /* 0x0005e2000c101924 */
[----:B------:R-:W-:Y:S01]  /*15280*/  ISETP.GT.AND P4, PT, R0, 0x60, P3 ;  /* 0x000000600000780c */ /* 0x000fe20001f84270 */
[-C--:B0-----:R-:W-:Y:S01]  /*15290*/  FMUL R3, R227, R2.reuse ;  /* 0x00000002e3037220 */ /* 0x081fe20000400000 */
[----:B------:R-:W-:Y:S01]  /*152a0*/  F2FP.TF32.F32.PACK_B R13, R13 ;  /* 0x0000000dff0d723e */ /* 0x000fe200024050ff */
[----:B-1----:R-:W-:-:S03]  /*152b0*/  FMUL R9, R226, R2 ;  /* 0x00000002e2097220 */ /* 0x002fc60000400000 */
[----:B------:R-:W-:Y:S01]  /*152c0*/  F2FP.TF32.F32.PACK_B R3, R3 ;  /* 0x00000003ff03723e */ /* 0x000fe200024050ff */
[----:B------:R0:W-:Y:S01]  /*152d0*/  @P5 STG.E desc[UR36][R4.64+0x164], R13 ;  /* 0x0001640d04005986 */ /* 0x0001e2000c101924 */
[----:B------:R-:W-:-:S03]  /*152e0*/  F2FP.TF32.F32.PACK_B R9, R9 ;  /* 0x00000009ff09723e */ /* 0x000fc600024050ff */
[----:B------:R-:W-:Y:S01]  /*152f0*/  @P0 STG.E desc[UR36][R6.64+0x160], R19 ;  /* 0x0001601306000986 */ /* 0x000fe2000c101924 */
[C---:B------:R-:W-:Y:S02]  /*15300*/  ISETP.GT.AND P5, PT, R0.reuse, 0x61, P3 ;  /* 0x000000610000780c */ /* 0x040fe40001fa4270 */
[C---:B------:R-:W-:Y:S01]  /*15310*/  ISETP.GT.AND P0, PT, R0.reuse, 0x60, P2 ;  /* 0x000000600000780c */ /* 0x040fe20001704270 */
[----:B------:R1:W-:Y:S01]  /*15320*/  @P1 STG.E desc[UR36][R6.64+0x164], R3 ;  /* 0x0001640306001986 */ /* 0x0003e2000c101924 */
[C---:B------:R-:W-:Y:S01]  /*15330*/  ISETP.GT.AND P1, PT, R0.reuse, 0x61, P2 ;  /* 0x000000610000780c */ /* 0x040fe20001724270 */
[-C--:B--2---:R-:W-:Y:S02]  /*15340*/  FMUL R11, R225, R2.reuse ;  /* 0x00000002e10b7220 */ /* 0x084fe40000400000 */
[----:B------:R2:W-:Y:S01]  /*15350*/  @P4 STG.E desc[UR36][R4.64+0x180], R9 ;  /* 0x0001800904004986 */ /* 0x0005e2000c101924 */
[----:B------:R-:W-:Y:S01]  /*15360*/  ISETP.GT.AND P4, PT, R0, 0x68, P3 ;  /* 0x000000680000780c */ /* 0x000fe20001f84270 */
[-C--:B------:R-:W-:Y:S01]  /*15370*/  FMUL R15, R224, R2.reuse ;  /* 0x00000002e00f7220 */ /* 0x080fe20000400000 */
[-C--:B0-----:R-:W-:Y:S01]  /*15380*/  FMUL R13, R223, R2.reuse ;  /* 0x00000002df0d7220 */ /* 0x081fe20000400000 */
[----:B------:R-:W-:Y:S01]  /*15390*/  F2FP.TF32.F32.PACK_B R11, R11 ;  /* 0x0000000bff0b723e */ /* 0x000fe200024050ff */
[----:B-1----:R-:W-:-:S02]  /*153a0*/  FMUL R3, R222, R2 ;  /* 0x00000002de037220 */ /* 0x002fc40000400000 */
[----:B------:R-:W-:Y:S02]  /*153b0*/  F2FP.TF32.F32.PACK_B R15, R15 ;  /* 0x0000000fff0f723e */ /* 0x000fe400024050ff */
[----:B------:R-:W-:Y:S02]  /*153c0*/  F2FP.TF32.F32.PACK_B R13, R13 ;  /* 0x0000000dff0d723e */ /* 0x000fe400024050ff */
[----:B------:R-:W-:Y:S01]  /*153d0*/  F2FP.TF32.F32.PACK_B R3, R3 ;  /* 0x00000003ff03723e */ /* 0x000fe200024050ff */
[----:B------:R0:W-:Y:S01]  /*153e0*/  @P5 STG.E desc[UR36][R4.64+0x184], R11 ;  /* 0x0001840b04005986 */ /* 0x0001e2000c101924 */
[----:B------:R-:W-:-:S03]  /*153f0*/  ISETP.GT.AND P5, PT, R0, 0x69, P3 ;  /* 0x000000690000780c */ /* 0x000fc60001fa4270 */
[----:B------:R-:W-:Y:S01]  /*15400*/  @P0 STG.E desc[UR36][R6.64+0x180], R15 ;  /* 0x0001800f06000986 */ /* 0x000fe2000c101924 */
[C---:B------:R-:W-:Y:S01]  /*15410*/  ISETP.GT.AND P0, PT, R0.reuse, 0x68, P2 ;  /* 0x000000680000780c */ /* 0x040fe20001704270 */
[-C--:B--2---:R-:W-:Y:S02]  /*15420*/  FMUL R9, R221, R2.reuse ;  /* 0x00000002dd097220 */ /* 0x084fe40000400000 */
[----:B------:R1:W-:Y:S01]  /*15430*/  @P1 STG.E desc[UR36][R6.64+0x184], R13 ;  /* 0x0001840d06001986 */ /* 0x0003e2000c101924 */
[----:B------:R-:W-:Y:S01]  /*15440*/  ISETP.GT.AND P1, PT, R0, 0x69, P2 ;  /* 0x000000690000780c */ /* 0x000fe20001724270 */
[-C--:B------:R-:W-:Y:S02]  /*15450*/  FMUL R19, R220, R2.reuse ;  /* 0x00000002dc137220 */ /* 0x080fe40000400000 */
[----:B------:R2:W-:Y:S01]  /*15460*/  @P4 STG.E desc[UR36][R4.64+0x1a0], R3 ;  /* 0x0001a00304004986 */ /* 0x0005e2000c101924 */
[----:B------:R-:W-:Y:S01]  /*15470*/  ISETP.GT.AND P4, PT, R0, 0x70, P3 ;  /* 0x000000700000780c */ /* 0x000fe20001f84270 */
[----:B0-----:R-:W-:Y:S01]  /*15480*/  FMUL R11, R219, R2 ;  /* 0x00000002db0b7220 */ /* 0x001fe20000400000 */
[----:B------:R-:W-:-:S02]  /*15490*/  F2FP.TF32.F32.PACK_B R9, R9 ;  /* 0x00000009ff09723e */ /* 0x000fc400024050ff */
[----:B------:R-:W-:Y:S01]  /*154a0*/  F2FP.TF32.F32.PACK_B R19, R19 ;  /* 0x00000013ff13723e */ /* 0x000fe200024050ff */
[-C--:B-1----:R-:W-:Y:S01]  /*154b0*/  FMUL R13, R218, R2.reuse ;  /* 0x00000002da0d7220 */ /* 0x082fe20000400000 */
[----:B------:R-:W-:Y:S01]  /*154c0*/  F2FP.TF32.F32.PACK_B R11, R11 ;  /* 0x0000000bff0b723e */ /* 0x000fe200024050ff */
[----:B------:R0:W-:Y:S03]  /*154d0*/  @P5 STG.E desc[UR36][R4.64+0x1a4], R9 ;  /* 0x0001a40904005986 */ /* 0x0001e6000c101924 */
[----:B------:R-:W-:Y:S01]  /*154e0*/  F2FP.TF32.F32.PACK_B R13, R13 ;  /* 0x0000000dff0d723e */ /* 0x000fe200024050ff */
[----:B------:R-:W-:Y:S01]  /*154f0*/  @P0 STG.E desc[UR36][R6.64+0x1a0], R19 ;  /* 0x0001a01306000986 */ /* 0x000fe2000c101924 */
[C---:B------:R-:W-:Y:S02]  /*15500*/  ISETP.GT.AND P5, PT, R0.reuse, 0x71, P3 ;  /* 0x000000710000780c */ /* 0x040fe40001fa4270 */
[C---:B------:R-:W-:Y:S01]  /*15510*/  ISETP.GT.AND P0, PT, R0.reuse, 0x70, P2 ;  /* 0x000000700000780c */ /* 0x040fe20001704270 */
[----:B------:R1:W-:Y:S01]  /*15520*/  @P1 STG.E desc[UR36][R6.64+0x1a4], R11 ;  /* 0x0001a40b06001986 */ /* 0x0003e2000c101924 */
[----:B------:R-:W-:Y:S01]  /*15530*/  ISETP.GT.AND P1, PT, R0, 0x71, P2 ;  /* 0x000000710000780c */ /* 0x000fe20001724270 */
[----:B--2---:R-:W-:-:S02]  /*15540*/  FMUL R3, R217, R2 ;  /* 0x00000002d9037220 */ /* 0x004fc40000400000 */
[----:B------:R2:W-:Y:S01]  /*15550*/  @P4 STG.E desc[UR36][R4.64+0x1c0], R13 ;  /* 0x0001c00d04004986 */ /* 0x0005e2000c101924 */
[----:B------:R-:W-:Y:S01]  /*15560*/  ISETP.GT.AND P4, PT, R0, 0x78, P3 ;  /* 0x000000780000780c */ /* 0x000fe20001f84270 */
[-C--:B------:R-:W-:Y:S01]  /*15570*/  FMUL R15, R216, R2.reuse ;  /* 0x00000002d80f7220 */ /* 0x080fe20000400000 */
[-C--:B0-----:R-:W-:Y:S01]  /*15580*/  FMUL R9, R215, R2.reuse ;  /* 0x00000002d7097220 */ /* 0x081fe20000400000 */
[----:B------:R-:W-:Y:S01]  /*15590*/  F2FP.TF32.F32.PACK_B R3, R3 ;  /* 0x00000003ff03723e */ /* 0x000fe200024050ff */
[----:B-1----:R-:W-:Y:S02]  /*155a0*/  FMUL R11, R214, R2 ;  /* 0x00000002d60b7220 */ /* 0x002fe40000400000 */
        /* <DEDUP_REMOVED lines=219> */
[C---:B------:R-:W-:Y:S01]  /*16360*/  ISETP.GT.AND P4, PT, R0.reuse, 0xe8, P3 ;  /* 0x000000e80000780c */ /* 0x040fe20001f84270 */
[-C--:B------:R-:W-:Y:S01]  /*16370*/  FMUL R15, R159, R2.reuse ;  /* 0x000000029f0f7220 */ /* 0x080fe20000400000 */
[----:B------:R-:W-:Y:S01]  /*16380*/  ISETP.GT.AND P6, PT, R0, 0xe9, P3 ;  /* 0x000000e90000780c */ /* 0x000fe20001fc4270 */
[-C--:B0-----:R-:W-:Y:S01]  /*16390*/  FMUL R13, R157, R2.reuse ;  /* 0x000000029d0d7220 */ /* 0x081fe20000400000 */
[----:B------:R-:W-:Y:S01]  /*163a0*/  F2FP.TF32.F32.PACK_B R11, R11 ;  /* 0x0000000bff0b723e */ /* 0x000fe200024050ff */
[-C--:B-1----:R-:W-:Y:S01]  /*163b0*/  FMUL R3, R156, R2.reuse ;  /* 0x000000029c037220 */ /* 0x082fe20000400000 */
[----:B------:R-:W-:Y:S01]  /*163c0*/  F2FP.TF32.F32.PACK_B R15, R15 ;  /* 0x0000000fff0f723e */ /* 0x000fe200024050ff */
[----:B--2---:R-:W-:Y:S01]  /*163d0*/  FMUL R9, R155, R2 ;  /* 0x000000029b097220 */ /* 0x004fe20000400000 */
[----:B------:R-:W-:Y:S02]  /*163e0*/  F2FP.TF32.F32.PACK_B R13, R13 ;  /* 0x0000000dff0d723e */ /* 0x000fe400024050ff */
[----:B------:R-:W-:Y:S01]  /*163f0*/  F2FP.TF32.F32.PACK_B R3, R3 ;  /* 0x00000003ff03723e */ /* 0x000fe200024050ff */
[----:B------:R0:W-:Y:S01]  /*16400*/  @P5 STG.E desc[UR36][R4.64+0x384], R11 ;  /* 0x0003840b04005986 */ /* 0x0001e2000c101924 */
[----:B------:R-:W-:-:S03]  /*16410*/  F2FP.TF32.F32.PACK_B R9, R9 ;  /* 0x00000009ff09723e */ /* 0x000fc600024050ff */
[----:B------:R-:W-:Y:S01]  /*16420*/  @P0 STG.E desc[UR36][R6.64+0x380], R15 ;  /* 0x0003800f06000986 */ /* 0x000fe2000c101924 */
[----:B------:R-:W-:-:S03]  /*16430*/  ISETP.GT.AND P0, PT, R0, 0xe8, P2 ;  /* 0x000000e80000780c */ /* 0x000fc60001704270 */
[----:B------:R1:W-:Y:S01]  /*16440*/  @P1 STG.E desc[UR36][R6.64+0x384], R13 ;  /* 0x0003840d06001986 */ /* 0x0003e2000c101924 */
[----:B------:R-:W-:-:S03]  /*16450*/  ISETP.GT.AND P5, PT, R0, 0xe9, P2 ;  /* 0x000000e90000780c */ /* 0x000fc600017a4270 */
[----:B------:R2:W-:Y:S01]  /*16460*/  @P4 STG.E desc[UR36][R4.64+0x3a0], R3 ;  /* 0x0003a00304004986 */ /* 0x0005e2000c101924 */
[-C--:B------:R-:W-:Y:S01]  /*16470*/  FMUL R19, R154, R2.reuse ;  /* 0x000000029a137220 */ /* 0x080fe20000400000 */
[C---:B------:R-:W-:Y:S02]  /*16480*/  ISETP.GT.AND P4, PT, R0.reuse, 0xf1, P3 ;  /* 0x000000f10000780c */ /* 0x040fe40001f84270 */
[----:B------:R3:W-:Y:S01]  /*16490*/  @P6 STG.E desc[UR36][R4.64+0x3a4], R9 ;  /* 0x0003a40904006986 */ /* 0x0007e2000c101924 */
[----:B------:R-:W-:Y:S01]  /*164a0*/  ISETP.GT.AND P6, PT, R0, 0xf0, P3 ;  /* 0x000000f00000780c */ /* 0x000fe20001fc4270 */
[-C--:B0-----:R-:W-:Y:S01]  /*164b0*/  FMUL R11, R153, R2.reuse ;  /* 0x00000002990b7220 */ /* 0x081fe20000400000 */
[-C--:B-1----:R-:W-:Y:S01]  /*164c0*/  FMUL R13, R152, R2.reuse ;  /* 0x00000002980d7220 */ /* 0x082fe20000400000 */
[----:B------:R-:W-:Y:S01]  /*164d0*/  F2FP.TF32.F32.PACK_B R19, R19 ;  /* 0x00000013ff13723e */ /* 0x000fe200024050ff */
[----:B--2---:R-:W-:Y:S02]  /*164e0*/  FMUL R3, R23, R2 ;  /* 0x0000000217037220 */ /* 0x004fe40000400000 */
[----:B------:R-:W-:-:S02]  /*164f0*/  F2FP.TF32.F32.PACK_B R11, R11 ;  /* 0x0000000bff0b723e */ /* 0x000fc400024050ff */
[----:B------:R-:W-:Y:S02]  /*16500*/  F2FP.TF32.F32.PACK_B R13, R13 ;  /* 0x0000000dff0d723e */ /* 0x000fe400024050ff */
[----:B------:R-:W-:Y:S01]  /*16510*/  F2FP.TF32.F32.PACK_B R3, R3 ;  /* 0x00000003ff03723e */ /* 0x000fe200024050ff */
[----:B------:R0:W-:Y:S04]  /*16520*/  @P0 STG.E desc[UR36][R6.64+0x3a0], R19 ;  /* 0x0003a01306000986 */ /* 0x0001e8000c101924 */
[----:B------:R1:W-:Y:S04]  /*16530*/  @P5 STG.E desc[UR36][R6.64+0x3a4], R11 ;  /* 0x0003a40b06005986 */ /* 0x0003e8000c101924 */
[----:B------:R-:W-:Y:S01]  /*16540*/  @P6 STG.E desc[UR36][R4.64+0x3c0], R13 ;  /* 0x0003c00d04006986 */ /* 0x000fe2000c101924 */
[----:B------:R-:W-:-:S03]  /*16550*/  ISETP.GT.AND P6, PT, R0, 0xf0, P2 ;  /* 0x000000f00000780c */ /* 0x000fc600017c4270 */
[----:B------:R2:W-:Y:S01]  /*16560*/  @P4 STG.E desc[UR36][R4.64+0x3c4], R3 ;  /* 0x0003c40304004986 */ /* 0x0005e2000c101924 */
[C---:B------:R-:W-:Y:S02]  /*16570*/  ISETP.GT.AND P4, PT, R0.reuse, 0xf8, P3 ;  /* 0x000000f80000780c */ /* 0x040fe40001f84270 */
[C---:B------:R-:W-:Y:S02]  /*16580*/  ISETP.GT.AND P3, PT, R0.reuse, 0xf9, P3 ;  /* 0x000000f90000780c */ /* 0x040fe40001f64270 */
[----:B------:R-:W-:Y:S01]  /*16590*/  ISETP.GT.AND P5, PT, R0, 0xf1, P2 ;  /* 0x000000f10000780c */ /* 0x000fe200017a4270 */
[-C--:B---3--:R-:W-:Y:S01]  /*165a0*/  FMUL R9, R22, R2.reuse ;  /* 0x0000000216097220 */ /* 0x088fe20000400000 */
[-C--:B------:R-:W-:Y:S01]  /*165b0*/  FMUL R15, R21, R2.reuse ;  /* 0x00000002150f7220 */ /* 0x080fe20000400000 */
[-C--:B0-----:R-:W-:Y:S01]  /*165c0*/  FMUL R19, R20, R2.reuse ;  /* 0x0000000214137220 */ /* 0x081fe20000400000 */
[----:B------:R-:W-:Y:S01]  /*165d0*/  FMUL R21, R18, R2 ;  /* 0x0000000212157220 */ /* 0x000fe20000400000 */
[----:B------:R-:W-:Y:S01]  /*165e0*/  USHF.L.U32 UR12, UR8, 0x9, URZ ;  /* 0x00000009080c7899 */ /* 0x000fe2000800063f */
[----:B------:R-:W-:-:S02]  /*165f0*/  F2FP.TF32.F32.PACK_B R9, R9 ;  /* 0x00000009ff09723e */ /* 0x000fc400024050ff */
[----:B------:R-:W-:Y:S01]  /*16600*/  F2FP.TF32.F32.PACK_B R15, R15 ;  /* 0x0000000fff0f723e */ /* 0x000fe200024050ff */
[----:B------:R-:W-:Y:S01]  /*16610*/  USHF.L.U64.HI UR11, UR8, 0x9, UR9 ;  /* 0x00000009080b7899 */ /* 0x000fe20008010209 */
[----:B------:R-:W-:Y:S01]  /*16620*/  F2FP.TF32.F32.PACK_B R19, R19 ;  /* 0x00000013ff13723e */ /* 0x000fe200024050ff */
[----:B------:R-:W-:Y:S01]  /*16630*/  @P3 IMAD.MOV.U32 R10, RZ, RZ, R4 ;  /* 0x000000ffff0a3224 */ /* 0x000fe200078e0004 */
[----:B------:R-:W-:Y:S01]  /*16640*/  F2FP.TF32.F32.PACK_B R21, R21 ;  /* 0x00000015ff15723e */ /* 0x000fe200024050ff */
[----:B-1----:R-:W-:Y:S01]  /*16650*/  @P3 IMAD.MOV.U32 R11, RZ, RZ, R5 ;  /* 0x000000ffff0b3224 */ /* 0x002fe200078e0005 */
[----:B------:R0:W-:Y:S01]  /*16660*/  @P6 STG.E desc[UR36][R6.64+0x3c0], R9 ;  /* 0x0003c00906006986 */ /* 0x0001e2000c101924 */
[----:B--2---:R-:W-:-:S03]  /*16670*/  IMAD.U32 R3, RZ, RZ, UR12 ;  /* 0x0000000cff037e24 */ /* 0x004fc6000f8e00ff */
[----:B------:R-:W-:Y:S01]  /*16680*/  @P5 STG.E desc[UR36][R6.64+0x3c4], R15 ;  /* 0x0003c40f06005986 */ /* 0x000fe2000c101924 */
[----:B------:R-:W-:-:S03]  /*16690*/  ISETP.GT.AND P1, PT, R158, 0x80, PT ;  /* 0x000000809e00780c */ /* 0x000fc60003f24270 */
[----:B------:R1:W-:Y:S01]  /*166a0*/  @P4 STG.E desc[UR36][R4.64+0x3e0], R19 ;  /* 0x0003e01304004986 */ /* 0x0003e2000c101924 */
[C---:B------:R-:W-:Y:S02]  /*166b0*/  ISETP.GT.AND P4, PT, R0.reuse, 0xf8, P2 ;  /* 0x000000f80000780c */ /* 0x040fe40001784270 */
[----:B------:R-:W-:Y:S01]  /*166c0*/  ISETP.GT.AND P2, PT, R0, 0xf9, P2 ;  /* 0x000000f90000780c */ /* 0x000fe20001744270 */
[----:B------:R2:W-:Y:S01]  /*166d0*/  @P3 STG.E desc[UR36][R10.64+0x3e4], R21 ;  /* 0x0003e4150a003986 */ /* 0x0005e2000c101924 */
[----:B0-----:R-:W-:Y:S01]  /*166e0*/  IMAD.U32 R9, RZ, RZ, UR11 ;  /* 0x0000000bff097e24 */ /* 0x001fe2000f8e00ff */
[----:B------:R-:W-:Y:S01]  /*166f0*/  IADD3 R8, P3, P6, R4, UR5, R3 ;  /* 0x0000000504087c10 */ /* 0x000fe2000fe7e003 */
[-C--:B------:R-:W-:Y:S01]  /*16700*/  FMUL R23, R14, R2.reuse ;  /* 0x000000020e177220 */ /* 0x080fe20000400000 */
[-C--:B------:R-:W-:Y:S01]  /*16710*/  FMUL R13, R12, R2.reuse ;  /* 0x000000020c0d7220 */ /* 0x080fe20000400000 */
[----:B------:R-:W-:Y:S02]  /*16720*/  ISETP.GT.AND P5, PT, R0, RZ, P1 ;  /* 0x000000ff0000720c */ /* 0x000fe40000fa4270 */
[----:B------:R-:W-:Y:S01]  /*16730*/  IADD3.X R9, R5, UR4, R9, P3, P6 ;  /* 0x0000000405097c10 */ /* 0x000fe20009fec409 */
[----:B------:R-:W-:Y:S01]  /*16740*/  FMUL R3, R24, R2 ;  /* 0x0000000218037220 */ /* 0x000fe20000400000 */
[----:B------:R-:W-:-:S02]  /*16750*/  ISETP.GT.AND P3, PT, R0, 0x1, P1 ;  /* 0x000000010000780c */ /* 0x000fc40000f64270 */
[----:B------:R-:W-:Y:S01]  /*16760*/  F2FP.TF32.F32.PACK_B R23, R23 ;  /* 0x00000017ff17723e */ /* 0x000fe200024050ff */
[----:B------:R-:W-:Y:S01]  /*16770*/  FMUL R25, R25, R2 ;  /* 0x0000000219197220 */ /* 0x000fe20000400000 */
[----:B-1----:R-:W-:Y:S02]  /*16780*/  IADD3 R4, P6, R4, UR12, RZ ;  /* 0x0000000c04047c10 */ /* 0x002fe4000ffde0ff */
[----:B------:R-:W-:Y:S02]  /*16790*/  F2FP.TF32.F32.PACK_B R13, R13 ;  /* 0x0000000dff0d723e */ /* 0x000fe400024050ff */
[----:B------:R-:W-:Y:S01]  /*167a0*/  ISETP.GT.AND P0, PT, R158, 0x88, PT ;  /* 0x000000889e00780c */ /* 0x000fe20003f04270 */
[----:B------:R-:W-:Y:S01]  /*167b0*/  @P4 STG.E desc[UR36][R6.64+0x3e0], R23 ;  /* 0x0003e01706004986 */ /* 0x000fe2000c101924 */
[----:B------:R-:W-:Y:S02]  /*167c0*/  IADD3.X R5, R5, UR11, RZ, P6, !PT ;  /* 0x0000000b05057c10 */ /* 0x000fe4000b7fe4ff */
[----:B------:R-:W-:Y:S01]  /*167d0*/  F2FP.TF32.F32.PACK_B R3, R3 ;  /* 0x00000003ff03723e */ /* 0x000fe200024050ff */
[----:B------:R-:W-:Y:S01]  /*167e0*/  @P2 STG.E desc[UR36][R6.64+0x3e4], R13 ;  /* 0x0003e40d06002986 */ /* 0x000fe2000c101924 */
[----:B------:R-:W-:-:S02]  /*167f0*/  F2FP.TF32.F32.PACK_B R25, R25 ;  /* 0x00000019ff19723e */ /* 0x000fc400024050ff */
[----:B------:R-:W-:Y:S01]  /*16800*/  ISETP.GT.AND P2, PT, R0, RZ, P0 ;  /* 0x000000ff0000720c */ /* 0x000fe20000744270 */
[----:B------:R0:W-:Y:S01]  /*16810*/  @P5 STG.E desc[UR36][R4.64], R3 ;  /* 0x0000000304005986 */ /* 0x0001e2000c101924 */
[-C--:B------:R-:W-:Y:S01]  /*16820*/  FMUL R15, R26, R2.reuse ;  /* 0x000000021a0f7220 */ /* 0x080fe20000400000 */
[----:B------:R-:W-:Y:S02]  /*16830*/  ISETP.GT.AND P4, PT, R0, 0x1, P0 ;  /* 0x000000010000780c */ /* 0x000fe40000784270 */
[----:B--2---:R-:W-:Y:S01]  /*16840*/  IADD3 R10, P5, R4, UR5, RZ ;  /* 0x00000005040a7c10 */ /* 0x004fe2000ffbe0ff */
[----:B------:R-:W-:Y:S01]  /*16850*/  @P3 STG.E desc[UR36][R4.64+0x4], R25 ;  /* 0x0000041904003986 */ /* 0x000fe2000c101924 */
[----:B------:R-:W-:Y:S01]  /*16860*/  ISETP.GT.AND P3, PT, R0, 0x8, P1 ;  /* 0x000000080000780c */ /* 0x000fe20000f64270 */
[-C--:B------:R-:W-:Y:S01]  /*16870*/  FMUL R27, R27, R2.reuse ;  /* 0x000000021b1b7220 */ /* 0x080fe20000400000 */
[----:B------:R-:W-:Y:S02]  /*16880*/  F2FP.TF32.F32.PACK_B R15, R15 ;  /* 0x0000000fff0f723e */ /* 0x000fe400024050ff */
[----:B------:R-:W-:Y:S01]  /*16890*/  IADD3.X R11, R5, UR4, RZ, P5, !PT ;  /* 0x00000004050b7c10 */ /* 0x000fe2000affe4ff */
[----:B0-----:R-:W-:Y:S01]  /*168a0*/  FMUL R3, R28, R2 ;  /* 0x000000021c037220 */ /* 0x001fe20000400000 */
[----:B------:R-:W-:-:S02]  /*168b0*/  F2FP.TF32.F32.PACK_B R27, R27 ;  /* 0x0000001bff1b723e */ /* 0x000fc400024050ff */
[C---:B------:R-:W-:Y:S01]  /*168c0*/  ISETP.GT.AND P5, PT, R0.reuse, 0x9, P1 ;  /* 0x000000090000780c */ /* 0x040fe20000fa4270 */
[----:B------:R-:W-:Y:S01]  /*168d0*/  @P2 STG.E desc[UR36][R10.64], R15 ;  /* 0x0000000f0a002986 */ /* 0x000fe2000c101924 */
[----:B------:R-:W-:Y:S02]  /*168e0*/  F2FP.TF32.F32.PACK_B R3, R3 ;  /* 0x00000003ff03723e */ /* 0x000fe400024050ff */
[----:B------:R-:W-:Y:S01]  /*168f0*/  ISETP.GT.AND P2, PT, R0, 0x8, P0 ;  /* 0x000000080000780c */ /* 0x000fe20000744270 */
[-C--:B------:R-:W-:Y:S01]  /*16900*/  FMUL R29, R29, R2.reuse ;  /* 0x000000021d1d7220 */ /* 0x080fe20000400000 */
[----:B------:R0:W-:Y:S01]  /*16910*/  @P4 STG.E desc[UR36][R10.64+0x4], R27 ;  /* 0x0000041b0a004986 */ /* 0x0001e2000c101924 */
[----:B------:R-:W-:Y:S01]  /*16920*/  FMUL R13, R30, R2 ;  /* 0x000000021e0d7220 */ /* 0x000fe20000400000 */
[----:B------:R-:W-:Y:S02]  /*16930*/  IADD3 R6, P4, R4, UR5, RZ ;  /* 0x0000000504067c10 */ /* 0x000fe4000ff9e0ff */
[----:B------:R1:W-:Y:S01]  /*16940*/  @P3 STG.E desc[UR36][R4.64+0x20], R3 ;  /* 0x0000200304003986 */ /* 0x0003e2000c101924 */
[----:B------:R-:W-:-:S02]  /*16950*/  ISETP.GT.AND P3, PT, R0, 0x9, P0 ;  /* 0x000000090000780c */ /* 0x000fc40000764270 */
[----:B------:R-:W-:Y:S01]  /*16960*/  F2FP.TF32.F32.PACK_B R29, R29 ;  /* 0x0000001dff1d723e */ /* 0x000fe200024050ff */
[----:B------:R-:W-:Y:S01]  /*16970*/  FMUL R31, R31, R2 ;  /* 0x000000021f1f7220 */ /* 0x000fe20000400000 */
[----:B------:R-:W-:Y:S02]  /*16980*/  F2FP.TF32.F32.PACK_B R13, R13 ;  /* 0x0000000dff0d723e */ /* 0x000fe400024050ff */
[----:B------:R-:W-:Y:S01]  /*16990*/  IADD3.X R7, R5, UR4, RZ, P4, !PT ;  /* 0x0000000405077c10 */ /* 0x000fe2000a7fe4ff */
[----:B------:R-:W-:Y:S01]  /*169a0*/  @P5 STG.E desc[UR36][R4.64+0x24], R29 ;  /* 0x0000241d04005986 */ /* 0x000fe2000c101924 */
[----:B------:R-:W-:-:S03]  /*169b0*/  F2FP.TF32.F32.PACK_B R31, R31 ;  /* 0x0000001fff1f723e */ /* 0x000fc600024050ff */
[----:B------:R2:W-:Y:S01]  /*169c0*/  @P2 STG.E desc[UR36][R6.64+0x20], R13 ;  /* 0x0000200d06002986 */ /* 0x0005e2000c101924 */
[C---:B------:R-:W-:Y:S02]  /*169d0*/  ISETP.GT.AND P2, PT, R0.reuse, 0x10, P0 ;  /* 0x000000100000780c */ /* 0x040fe40000744270 */
[C---:B------:R-:W-:Y:S01]  /*169e0*/  ISETP.GT.AND P4, PT, R0.reuse, 0x10, P1 ;  /* 0x000000100000780c */ /* 0x040fe20000f84270 */
[----:B------:R-:W-:Y:S01]  /*169f0*/  @P3 STG.E desc[UR36][R8.64+0x24], R31 ;  /* 0x0000241f08003986 */ /* 0x000fe2000c101924 */
[----:B------:R-:W-:Y:S01]  /*16a00*/  ISETP.GT.AND P5, PT, R0, 0x11, P1 ;  /* 0x000000110000780c */ /* 0x000fe20000fa4270 */
[-C--:B0-----:R-:W-:Y:S01]  /*16a10*/  FMUL R11, R32, R2.reuse ;  /* 0x00000002200b7220 */ /* 0x081fe20000400000 */
[----:B------:R-:W-:Y:S01]  /*16a20*/  ISETP.GT.AND P3, PT, R0, 0x11, P0 ;  /* 0x000000110000780c */ /* 0x000fe20000764270 */
[-C--:B------:R-:W-:Y:S01]  /*16a30*/  FMUL R33, R33, R2.reuse ;  /* 0x0000000221217220 */ /* 0x080fe20000400000 */
[----:B-1----:R-:W-:Y:S02]  /*16a40*/  FMUL R3, R34, R2 ;  /* 0x0000000222037220 */ /* 0x002fe40000400000 */
[----:B------:R-:W-:-:S02]  /*16a50*/  F2FP.TF32.F32.PACK_B R11, R11 ;  /* 0x0000000bff0b723e */ /* 0x000fc400024050ff */
[----:B------:R-:W-:Y:S01]  /*16a60*/  F2FP.TF32.F32.PACK_B R33, R33 ;  /* 0x00000021ff21723e */ /* 0x000fe200024050ff */
[----:B--2---:R-:W-:Y:S01]  /*16a70*/  @P2 IMAD.MOV.U32 R6, RZ, RZ, R8 ;  /* 0x000000ffff062224 */ /* 0x004fe200078e0008 */
[----:B------:R-:W-:Y:S01]  /*16a80*/  F2FP.TF32.F32.PACK_B R3, R3 ;  /* 0x00000003ff03723e */ /* 0x000fe200024050ff */
[----:B------:R-:W-:Y:S02]  /*16a90*/  @P2 IMAD.MOV.U32 R7, RZ, RZ, R9 ;  /* 0x000000ffff072224 */ /* 0x000fe400078e0009 */
[----:B------:R-:W-:Y:S01]  /*16aa0*/  FMUL R35, R35, R2 ;  /* 0x0000000223237220 */ /* 0x000fe20000400000 */
[----:B------:R-:W-:Y:S04]  /*16ab0*/  @P4 STG.E desc[UR36][R4.64+0x40], R11 ;  /* 0x0000400b04004986 */ /* 0x000fe8000c101924 */
[----:B------:R-:W-:Y:S01]  /*16ac0*/  @P5 STG.E desc[UR36][R4.64+0x44], R33 ;  /* 0x0000442104005986 */ /* 0x000fe2000c101924 */
[----:B------:R-:W-:-:S03]  /*16ad0*/  F2FP.TF32.F32.PACK_B R35, R35 ;  /* 0x00000023ff23723e */ /* 0x000fc600024050ff */
[----:B------:R0:W-:Y:S01]  /*16ae0*/  @P2 STG.E desc[UR36][R6.64+0x40], R3 ;  /* 0x0000400306002986 */ /* 0x0001e2000c101924 */
[C---:B------:R-:W-:Y:S02]  /*16af0*/  ISETP.GT.AND P2, PT, R0.reuse, 0x18, P0 ;  /* 0x000000180000780c */ /* 0x040fe40000744270 */
[C---:B------:R-:W-:Y:S02]  /*16b00*/  ISETP.GT.AND P4, PT, R0.reuse, 0x18, P1 ;  /* 0x000000180000780c */ /* 0x040fe40000f84270 */
[----:B------:R-:W-:Y:S01]  /*16b10*/  ISETP.GT.AND P5, PT, R0, 0x19, P1 ;  /* 0x000000190000780c */ /* 0x000fe20000fa4270 */
[----:B0-----:R-:W-:Y:S02]  /*16b20*/  @P3 IMAD.MOV.U32 R6, RZ, RZ, R8 ;  /* 0x000000ffff063224 */ /* 0x001fe400078e0008 */
[----:B------:R-:W-:Y:S02]  /*16b30*/  @P3 IMAD.MOV.U32 R7, RZ, RZ, R9 ;  /* 0x000000ffff073224 */ /* 0x000fe400078e0009 */
[-C--:B------:R-:W-:Y:S01]  /*16b40*/  FMUL R13, R36, R2.reuse ;  /* 0x00000002240d7220 */ /* 0x080fe20000400000 */
[----:B------:R-:W-:-:S02]  /*16b50*/  FMUL R37, R37, R2 ;  /* 0x0000000225257220 */ /* 0x000fc40000400000 */
[----:B------:R0:W-:Y:S01]  /*16b60*/  @P3 STG.E desc[UR36][R6.64+0x44], R35 ;  /* 0x0000442306003986 */ /* 0x0001e2000c101924 */
[----:B------:R-:W-:Y:S01]  /*16b70*/  ISETP.GT.AND P3, PT, R0, 0x19, P0 ;  /* 0x000000190000780c */ /* 0x000fe20000764270 */
[-C--:B------:R-:W-:Y:S01]  /*16b80*/  FMUL R11, R38, R2.reuse ;  /* 0x00000002260b7220 */ /* 0x080fe20000400000 */
[----:B------:R-:W-:Y:S02]  /*16b90*/  F2FP.TF32.F32.PACK_B R13, R13 ;  /* 0x0000000dff0d723e */ /* 0x000fe400024050ff */
[----:B------:R-:W-:Y:S01]  /*16ba0*/  F2FP.TF32.F32.PACK_B R37, R37 ;  /* 0x00000025ff25723e */ /* 0x000fe200024050ff */
[----:B------:R-:W-:Y:S01]  /*16bb0*/  FMUL R39, R39, R2 ;  /* 0x0000000227277220 */ /* 0x000fe20000400000 */
[----:B------:R-:W-:Y:S01]  /*16bc0*/  F2FP.TF32.F32.PACK_B R11, R11 ;  /* 0x0000000bff0b723e */ /* 0x000fe200024050ff */
[----:B------:R-:W-:Y:S01]  /*16bd0*/  @P4 STG.E desc[UR36][R4.64+0x60], R13 ;  /* 0x0000600d04004986 */ /* 0x000fe2000c101924 */
[----:B0-----:R-:W-:Y:S01]  /*16be0*/  @P2 MOV R6, R8 ;  /* 0x0000000800062202 */ /* 0x001fe20000000f00 */
[----:B------:R-:W-:-:S02]  /*16bf0*/  @P2 IMAD.MOV.U32 R7, RZ, RZ, R9 ;  /* 0x000000ffff072224 */ /* 0x000fc400078e0009 */
        /* <DEDUP_REMOVED lines=18> */
[----:B0-----:R-:W-:Y:S02]  /*16d20*/  @P2 IMAD.MOV.U32 R6, RZ, RZ, R8 ;  /* 0x000000ffff062224 */ /* 0x001fe400078e0008 */
[----:B------:R-:W-:Y:S01]  /*16d30*/  @P2 IMAD.MOV.U32 R7, RZ, RZ, R9 ;  /* 0x000000ffff072224 */ /* 0x000fe200078e0009 */
        /* <DEDUP_REMOVED lines=386> */
[-C--:B------:R-:W-:Y:S01]  /*18560*/  FMUL R13, R120, R2.reuse ;  /* 0x00000002780d7220 */ /* 0x080fe20000400000 */
[----:B0-----:R-:W-:Y:S02]  /*18570*/  @P3 IMAD.MOV.U32 R6, RZ, RZ, R8 ;  /* 0x000000ffff063224 */ /* 0x001fe400078e0008 */
[----:B------:R-:W-:Y:S02]  /*18580*/  @P3 IMAD.MOV.U32 R7, RZ, RZ, R9 ;  /* 0x000000ffff073224 */ /* 0x000fe400078e0009 */
[-C--:B------:R-:W-:Y:S01]  /*18590*/  FMUL R121, R121, R2.reuse ;  /* 0x0000000279797220 */ /* 0x080fe20000400000 */
[----:B------:R-:W-:-:S02]  /*185a0*/  FMUL R11, R122, R2 ;  /* 0x000000027a0b7220 */ /* 0x000fc40000400000 */
[----:B------:R0:W-:Y:S01]  /*185b0*/  @P3 STG.E desc[UR36][R6.64+0x2e4], R119 ;  /* 0x0002e47706003986 */ /* 0x0001e2000c101924 */
[----:B------:R-:W-:Y:S02]  /*185c0*/  ISETP.GT.AND P3, PT, R0, 0xc1, P0 ;  /* 0x000000c10000780c */ /* 0x000fe40000764270 */
        /* <DEDUP_REMOVED lines=8> */
[----:B------:R-:W-:Y:S01]  /*18650*/  ISETP.GT.AND P4, PT, R0, 0xc8, P1 ;  /* 0x000000c80000780c */ /* 0x000fe20000f84270 */
[-C--:B------:R-:W-:Y:S01]  /*18660*/  FMUL R3, R124, R2.reuse ;  /* 0x000000027c037220 */ /* 0x080fe20000400000 */
[----:B------:R-:W-:Y:S01]  /*18670*/  F2FP.TF32.F32.PACK_B R123, R123 ;  /* 0x0000007bff7b723e */ /* 0x000fe200024050ff */
[----:B------:R0:W-:Y:S01]  /*18680*/  @P2 STG.E desc[UR36][R6.64+0x300], R11 ;  /* 0x0003000b06002986 */ /* 0x0001e2000c101924 */
[C---:B------:R-:W-:Y:S02]  /*18690*/  ISETP.GT.AND P2, PT, R0.reuse, 0xc8, P0 ;  /* 0x000000c80000780c */ /* 0x040fe40000744270 */
[----:B------:R-:W-:Y:S01]  /*186a0*/  ISETP.GT.AND P5, PT, R0, 0xc9, P1 ;  /* 0x000000c90000780c */ /* 0x000fe20000fa4270 */
[----:B------:R-:W-:Y:S01]  /*186b0*/  FMUL R125, R125, R2 ;  /* 0x000000027d7d7220 */ /* 0x000fe20000400000 */
[----:B------:R-:W-:Y:S01]  /*186c0*/  F2FP.TF32.F32.PACK_B R3, R3 ;  /* 0x00000003ff03723e */ /* 0x000fe200024050ff */
[----:B0-----:R-:W-:-:S02]  /*186d0*/  @P3 IMAD.MOV.U32 R6, RZ, RZ, R8 ;  /* 0x000000ffff063224 */ /* 0x001fc400078e0008 */
[----:B------:R-:W-:Y:S02]  /*186e0*/  @P3 IMAD.MOV.U32 R7, RZ, RZ, R9 ;  /* 0x000000ffff073224 */ /* 0x000fe400078e0009 */
[----:B------:R-:W-:-:S03]  /*186f0*/  FMUL R13, R126, R2 ;  /* 0x000000027e0d7220 */ /* 0x000fc60000400000 */
[----:B------:R0:W-:Y:S01]  /*18700*/  @P3 STG.E desc[UR36][R6.64+0x304], R123 ;  /* 0x0003047b06003986 */ /* 0x0001e2000c101924 */
[C---:B------:R-:W-:Y:S02]  /*18710*/  ISETP.GT.AND P3, PT, R0.reuse, 0xc9, P0 ;  /* 0x000000c90000780c */ /* 0x040fe40000764270 */
[----:B------:R-:W-:Y:S01]  /*18720*/  F2FP.TF32.F32.PACK_B R125, R125 ;  /* 0x0000007dff7d723e */ /* 0x000fe200024050ff */
[----:B------:R-:W-:Y:S01]  /*18730*/  @P4 STG.E desc[UR36][R4.64+0x320], R3 ;  /* 0x0003200304004986 */ /* 0x000fe2000c101924 */
[----:B------:R-:W-:Y:S01]  /*18740*/  ISETP.GT.AND P4, PT, R0, 0xd0, P1 ;  /* 0x000000d00000780c */ /* 0x000fe20000f84270 */
[-C--:B------:R-:W-:Y:S01]  /*18750*/  FMUL R127, R127, R2.reuse ;  /* 0x000000027f7f7220 */ /* 0x080fe20000400000 */
[----:B------:R-:W-:Y:S01]  /*18760*/  F2FP.TF32.F32.PACK_B R13, R13 ;  /* 0x0000000dff0d723e */ /* 0x000fe200024050ff */
[----:B------:R-:W-:Y:S01]  /*18770*/  FMUL R11, R128, R2 ;  /* 0x00000002800b7220 */ /* 0x000fe20000400000 */
[----:B0-----:R-:W-:Y:S02]  /*18780*/  @P2 IMAD.MOV.U32 R6, RZ, RZ, R8 ;  /* 0x000000ffff062224 */ /* 0x001fe400078e0008 */
[----:B------:R-:W-:Y:S01]  /*18790*/  @P2 IMAD.MOV.U32 R7, RZ, RZ, R9 ;  /* 0x000000ffff072224 */ /* 0x000fe200078e0009 */
[----:B------:R-:W-:Y:S01]  /*187a0*/  @P5 STG.E desc[UR36][R4.64+0x324], R125 ;  /* 0x0003247d04005986 */ /* 0x000fe2000c101924 */
[----:B------:R-:W-:-:S02]  /*187b0*/  ISETP.GT.AND P5, PT, R0, 0xd1, P1 ;  /* 0x000000d10000780c */ /* 0x000fc40000fa4270 */
[----:B------:R-:W-:Y:S01]  /*187c0*/  F2FP.TF32.F32.PACK_B R127, R127 ;  /* 0x0000007fff7f723e */ /* 0x000fe200024050ff */
[----:B------:R0:W-:Y:S01]  /*187d0*/  @P2 STG.E desc[UR36][R6.64+0x320], R13 ;  /* 0x0003200d06002986 */ /* 0x0001e2000c101924 */
[----:B------:R-:W-:Y:S02]  /*187e0*/  F2FP.TF32.F32.PACK_B R11, R11 ;  /* 0x0000000bff0b723e */ /* 0x000fe400024050ff */
[----:B------:R-:W-:Y:S01]  /*187f0*/  ISETP.GT.AND P2, PT, R0, 0xd0, P0 ;  /* 0x000000d00000780c */ /* 0x000fe20000744270 */
[----:B------:R-:W-:Y:S01]  /*18800*/  FMUL R129, R129, R2 ;  /* 0x0000000281817220 */ /* 0x000fe20000400000 */
[----:B0-----:R-:W-:Y:S02]  /*18810*/  @P3 IMAD.MOV.U32 R6, RZ, RZ, R8 ;  /* 0x000000ffff063224 */ /* 0x001fe400078e0008 */
[----:B------:R-:W-:Y:S02]  /*18820*/  @P3 IMAD.MOV.U32 R7, RZ, RZ, R9 ;  /* 0x000000ffff073224 */ /* 0x000fe400078e0009 */
[----:B------:R-:W-:-:S03]  /*18830*/  F2FP.TF32.F32.PACK_B R129, R129 ;  /* 0x00000081ff81723e */ /* 0x000fc600024050ff */
[----:B------:R0:W-:Y:S01]  /*18840*/  @P3 STG.E desc[UR36][R6.64+0x324], R127 ;  /* 0x0003247f06003986 */ /* 0x0001e2000c101924 */
[----:B------:R-:W-:-:S03]  /*18850*/  FMUL R3, R130, R2 ;  /* 0x0000000282037220 */ /* 0x000fc60000400000 */
[----:B------:R1:W-:Y:S01]  /*18860*/  @P4 STG.E desc[UR36][R4.64+0x340], R11 ;  /* 0x0003400b04004986 */ /* 0x0003e2000c101924 */
[C---:B------:R-:W-:Y:S02]  /*18870*/  ISETP.GT.AND P4, PT, R0.reuse, 0xd1, P0 ;  /* 0x000000d10000780c */ /* 0x040fe40000784270 */
[C---:B------:R-:W-:Y:S01]  /*18880*/  ISETP.GT.AND P3, PT, R0.reuse, 0xd8, P0 ;  /* 0x000000d80000780c */ /* 0x040fe20000764270 */
[----:B------:R-:W-:Y:S01]  /*18890*/  @P5 STG.E desc[UR36][R4.64+0x344], R129 ;  /* 0x0003448104005986 */ /* 0x000fe2000c101924 */
[----:B------:R-:W-:Y:S01]  /*188a0*/  ISETP.GT.AND P5, PT, R0, 0xd8, P1 ;  /* 0x000000d80000780c */ /* 0x000fe20000fa4270 */
[----:B------:R-:W-:Y:S01]  /*188b0*/  FMUL R131, R131, R2 ;  /* 0x0000000283837220 */ /* 0x000fe20000400000 */
[----:B------:R-:W-:Y:S01]  /*188c0*/  F2FP.TF32.F32.PACK_B R3, R3 ;  /* 0x00000003ff03723e */ /* 0x000fe200024050ff */
[----:B0-----:R-:W-:Y:S02]  /*188d0*/  @P2 IMAD.MOV.U32 R6, RZ, RZ, R8 ;  /* 0x000000ffff062224 */ /* 0x001fe400078e0008 */
[----:B------:R-:W-:-:S02]  /*188e0*/  @P2 IMAD.MOV.U32 R7, RZ, RZ, R9 ;  /* 0x000000ffff072224 */ /* 0x000fc400078e0009 */
[-C--:B------:R-:W-:Y:S01]  /*188f0*/  FMUL R13, R132, R2.reuse ;  /* 0x00000002840d7220 */ /* 0x080fe20000400000 */
[----:B------:R-:W-:Y:S01]  /*18900*/  ISETP.GT.AND P6, PT, R0, 0xd9, P1 ;  /* 0x000000d90000780c */ /* 0x000fe20000fc4270 */
[-C--:B------:R-:W-:Y:S01]  /*18910*/  FMUL R133, R133, R2.reuse ;  /* 0x0000000285857220 */ /* 0x080fe20000400000 */
[----:B------:R-:W-:Y:S01]  /*18920*/  F2FP.TF32.F32.PACK_B R131, R131 ;  /* 0x00000083ff83723e */ /* 0x000fe200024050ff */
[----:B------:R0:W-:Y:S01]  /*18930*/  @P2 STG.E desc[UR36][R6.64+0x340], R3 ;  /* 0x0003400306002986 */ /* 0x0001e2000c101924 */
[----:B-1----:R-:W-:Y:S01]  /*18940*/  FMUL R11, R134, R2 ;  /* 0x00000002860b7220 */ /* 0x002fe20000400000 */
[----:B------:R-:W-:Y:S02]  /*18950*/  F2FP.TF32.F32.PACK_B R13, R13 ;  /* 0x0000000dff0d723e */ /* 0x000fe400024050ff */
[----:B------:R-:W-:Y:S02]  /*18960*/  ISETP.GT.AND P2, PT, R0, 0xd9, P0 ;  /* 0x000000d90000780c */ /* 0x000fe40000744270 */
[----:B------:R-:W-:Y:S01]  /*18970*/  F2FP.TF32.F32.PACK_B R133, R133 ;  /* 0x00000085ff85723e */ /* 0x000fe200024050ff */
[----:B0-----:R-:W-:-:S02]  /*18980*/  @P4 IMAD.MOV.U32 R6, RZ, RZ, R8 ;  /* 0x000000ffff064224 */ /* 0x001fc400078e0008 */
[----:B------:R-:W-:Y:S01]  /*18990*/  @P4 IMAD.MOV.U32 R7, RZ, RZ, R9 ;  /* 0x000000ffff074224 */ /* 0x000fe200078e0009 */
[----:B------:R-:W-:-:S04]  /*189a0*/  F2FP.TF32.F32.PACK_B R11, R11 ;  /* 0x0000000bff0b723e */ /* 0x000fc800024050ff */
[----:B------:R0:W-:Y:S01]  /*189b0*/  @P4 STG.E desc[UR36][R6.64+0x344], R131 ;  /* 0x0003448306004986 */ /* 0x0001e2000c101924 */
[----:B------:R-:W-:-:S03]  /*189c0*/  FMUL R135, R135, R2 ;  /* 0x0000000287877220 */ /* 0x000fc60000400000 */
[----:B------:R1:W-:Y:S01]  /*189d0*/  @P5 STG.E desc[UR36][R4.64+0x360], R13 ;  /* 0x0003600d04005986 */ /* 0x0003e2000c101924 */
[----:B------:R-:W-:-:S03]  /*189e0*/  ISETP.GT.AND P5, PT, R0, 0xe0, P0 ;  /* 0x000000e00000780c */ /* 0x000fc600007a4270 */
[----:B------:R-:W-:Y:S01]  /*189f0*/  @P6 STG.E desc[UR36][R4.64+0x364], R133 ;  /* 0x0003648504006986 */ /* 0x000fe2000c101924 */
[----:B0-----:R-:W-:Y:S01]  /*18a00*/  @P3 MOV R6, R8 ;  /* 0x0000000800063202 */ /* 0x001fe20000000f00 */
[----:B------:R-:W-:Y:S01]  /*18a10*/  @P3 IMAD.MOV.U32 R7, RZ, RZ, R9 ;  /* 0x000000ffff073224 */ /* 0x000fe200078e0009 */
[----:B------:R-:W-:-:S04]  /*18a20*/  ISETP.GT.AND P4, PT, R0, 0xe1, P1 ;  /* 0x000000e10000780c */ /* 0x000fc80000f84270 */
[----:B------:R0:W-:Y:S01]  /*18a30*/  @P3 STG.E desc[UR36][R6.64+0x360], R11 ;  /* 0x0003600b06003986 */ /* 0x0001e2000c101924 */
[----:B------:R-:W-:Y:S01]  /*18a40*/  ISETP.GT.AND P3, PT, R0, 0xe0, P1 ;  /* 0x000000e00000780c */ /* 0x000fe20000f64270 */
[-C--:B------:R-:W-:Y:S01]  /*18a50*/  FMUL R3, R136, R2.reuse ;  /* 0x0000000288037220 */ /* 0x080fe20000400000 */
[----:B------:R-:W-:Y:S01]  /*18a60*/  ISETP.GT.AND P6, PT, R0, 0xe1, P0 ;  /* 0x000000e10000780c */ /* 0x000fe200007c4270 */
[-C--:B------:R-:W-:Y:S01]  /*18a70*/  FMUL R137, R137, R2.reuse ;  /* 0x0000000289897220 */ /* 0x080fe20000400000 */
[----:B------:R-:W-:Y:S01]  /*18a80*/  F2FP.TF32.F32.PACK_B R135, R135 ;  /* 0x00000087ff87723e */ /* 0x000fe200024050ff */
[-C--:B-1----:R-:W-:Y:S01]  /*18a90*/  FMUL R13, R138, R2.reuse ;  /* 0x000000028a0d7220 */ /* 0x082fe20000400000 */
[----:B------:R-:W-:Y:S01]  /*18aa0*/  F2FP.TF32.F32.PACK_B R3, R3 ;  /* 0x00000003ff03723e */ /* 0x000fe200024050ff */
[----:B0-----:R-:W-:Y:S02]  /*18ab0*/  @P2 IMAD.MOV.U32 R6, RZ, RZ, R8 ;  /* 0x000000ffff062224 */ /* 0x001fe400078e0008 */
[----:B------:R-:W-:Y:S01]  /*18ac0*/  @P2 IMAD.MOV.U32 R7, RZ, RZ, R9 ;  /* 0x000000ffff072224 */ /* 0x000fe200078e0009 */
[----:B------:R-:W-:Y:S01]  /*18ad0*/  F2FP.TF32.F32.PACK_B R137, R137 ;  /* 0x00000089ff89723e */ /* 0x000fe200024050ff */
[----:B------:R-:W-:Y:S01]  /*18ae0*/  FMUL R139, R139, R2 ;  /* 0x000000028b8b7220 */ /* 0x000fe20000400000 */
[----:B------:R-:W-:-:S02]  /*18af0*/  F2FP.TF32.F32.PACK_B R13, R13 ;  /* 0x0000000dff0d723e */ /* 0x000fc400024050ff */
[----:B------:R0:W-:Y:S02]  /*18b00*/  @P2 STG.E desc[UR36][R6.64+0x364], R135 ;  /* 0x0003648706002986 */ /* 0x0001e4000c101924 */
[----:B------:R-:W-:Y:S02]  /*18b10*/  F2FP.TF32.F32.PACK_B R139, R139 ;  /* 0x0000008bff8b723e */ /* 0x000fe400024050ff */
[----:B------:R-:W-:Y:S04]  /*18b20*/  @P3 STG.E desc[UR36][R4.64+0x380], R3 ;  /* 0x0003800304003986 */ /* 0x000fe8000c101924 */
[----:B------:R-:W-:Y:S01]  /*18b30*/  @P4 STG.E desc[UR36][R4.64+0x384], R137 ;  /* 0x0003848904004986 */ /* 0x000fe2000c101924 */
[----:B0-----:R-:W-:Y:S02]  /*18b40*/  @P5 IMAD.MOV.U32 R6, RZ, RZ, R8 ;  /* 0x000000ffff065224 */ /* 0x001fe400078e0008 */
[----:B------:R-:W-:-:S05]  /*18b50*/  @P5 IMAD.MOV.U32 R7, RZ, RZ, R9 ;  /* 0x000000ffff075224 */ /* 0x000fca00078e0009 */
[----:B------:R0:W-:Y:S01]  /*18b60*/  @P5 STG.E desc[UR36][R6.64+0x380], R13 ;  /* 0x0003800d06005986 */ /* 0x0001e2000c101924 */
[C---:B------:R-:W-:Y:S02]  /*18b70*/  ISETP.GT.AND P5, PT, R0.reuse, 0xe8, P0 ;  /* 0x000000e80000780c */ /* 0x040fe400007a4270 */
[C---:B------:R-:W-:Y:S01]  /*18b80*/  ISETP.GT.AND P2, PT, R0.reuse, 0xe8, P1 ;  /* 0x000000e80000780c */ /* 0x040fe20000f44270 */
[----:B0-----:R-:W-:Y:S02]  /*18b90*/  @P6 IMAD.MOV.U32 R6, RZ, RZ, R8 ;  /* 0x000000ffff066224 */ /* 0x001fe400078e0008 */
[----:B------:R-:W-:Y:S01]  /*18ba0*/  @P6 IMAD.MOV.U32 R7, RZ, RZ, R9 ;  /* 0x000000ffff076224 */ /* 0x000fe200078e0009 */
[----:B------:R-:W-:-:S04]  /*18bb0*/  ISETP.GT.AND P3, PT, R0, 0xe9, P0 ;  /* 0x000000e90000780c */ /* 0x000fc80000764270 */
[----:B------:R0:W-:Y:S01]  /*18bc0*/  @P6 STG.E desc[UR36][R6.64+0x384], R139 ;  /* 0x0003848b06006986 */ /* 0x0001e2000c101924 */
[----:B------:R-:W-:Y:S01]  /*18bd0*/  ISETP.GT.AND P6, PT, R0, 0xe9, P1 ;  /* 0x000000e90000780c */ /* 0x000fe20000fc4270 */
[-C--:B------:R-:W-:Y:S01]  /*18be0*/  FMUL R11, R140, R2.reuse ;  /* 0x000000028c0b7220 */ /* 0x080fe20000400000 */
[-C--:B------:R-:W-:Y:S01]  /*18bf0*/  FMUL R141, R141, R2.reuse ;  /* 0x000000028d8d7220 */ /* 0x080fe20000400000 */
[-C--:B------:R-:W-:Y:S01]  /*18c00*/  FMUL R15, R142, R2.reuse ;  /* 0x000000028e0f7220 */ /* 0x080fe20000400000 */
[----:B------:R-:W-:Y:S02]  /*18c10*/  ISETP.GT.AND P4, PT, R0, 0xf0, P1 ;  /* 0x000000f00000780c */ /* 0x000fe40000f84270 */
[----:B------:R-:W-:Y:S02]  /*18c20*/  F2FP.TF32.F32.PACK_B R11, R11 ;  /* 0x0000000bff0b723e */ /* 0x000fe400024050ff */
[----:B------:R-:W-:Y:S01]  /*18c30*/  F2FP.TF32.F32.PACK_B R141, R141 ;  /* 0x0000008dff8d723e */ /* 0x000fe200024050ff */
[----:B------:R-:W-:Y:S01]  /*18c40*/  FMUL R143, R143, R2 ;  /* 0x000000028f8f7220 */ /* 0x000fe20000400000 */
[----:B------:R-:W-:Y:S01]  /*18c50*/  F2FP.TF32.F32.PACK_B R15, R15 ;  /* 0x0000000fff0f723e */ /* 0x000fe200024050ff */
[----:B0-----:R-:W-:-:S02]  /*18c60*/  @P5 IMAD.MOV.U32 R6, RZ, RZ, R8 ;  /* 0x000000ffff065224 */ /* 0x001fc400078e0008 */
[----:B------:R-:W-:Y:S02]  /*18c70*/  @P5 IMAD.MOV.U32 R7, RZ, RZ, R9 ;  /* 0x000000ffff075224 */ /* 0x000fe400078e0009 */
[----:B------:R-:W-:Y:S01]  /*18c80*/  FMUL R3, R144, R2 ;  /* 0x0000000290037220 */ /* 0x000fe20000400000 */
[----:B------:R-:W-:Y:S01]  /*18c90*/  @P2 STG.E desc[UR36][R4.64+0x3a0], R11 ;  /* 0x0003a00b04002986 */ /* 0x000fe2000c101924 */
[----:B------:R-:W-:-:S03]  /*18ca0*/  F2FP.TF32.F32.PACK_B R143, R143 ;  /* 0x0000008fff8f723e */ /* 0x000fc600024050ff */
[----:B------:R-:W-:Y:S01]  /*18cb0*/  @P6 STG.E desc[UR36][R4.64+0x3a4], R141 ;  /* 0x0003a48d04006986 */ /* 0x000fe2000c101924 */
[----:B------:R-:W-:-:S03]  /*18cc0*/  F2FP.TF32.F32.PACK_B R3, R3 ;  /* 0x00000003ff03723e */ /* 0x000fc600024050ff */
[----:B------:R0:W-:Y:S01]  /*18cd0*/  @P5 STG.E desc[UR36][R6.64+0x3a0], R15 ;  /* 0x0003a00f06005986 */ /* 0x0001e2000c101924 */
[C---:B------:R-:W-:Y:S02]  /*18ce0*/  ISETP.GT.AND P5, PT, R0.reuse, 0xf0, P0 ;  /* 0x000000f00000780c */ /* 0x040fe400007a4270 */
[----:B------:R-:W-:Y:S01]  /*18cf0*/  ISETP.GT.AND P2, PT, R0, 0xf1, P1 ;  /* 0x000000f10000780c */ /* 0x000fe20000f44270 */
[-C--:B------:R-:W-:Y:S01]  /*18d00*/  FMUL R145, R145, R2.reuse ;  /* 0x0000000291917220 */ /* 0x080fe20000400000 */
[----:B0-----:R-:W-:Y:S02]  /*18d10*/  @P3 IMAD.MOV.U32 R6, RZ, RZ, R8 ;  /* 0x000000ffff063224 */ /* 0x001fe400078e0008 */
[----:B------:R-:W-:Y:S02]  /*18d20*/  @P3 IMAD.MOV.U32 R7, RZ, RZ, R9 ;  /* 0x000000ffff073224 */ /* 0x000fe400078e0009 */
[----:B------:R-:W-:-:S03]  /*18d30*/  FMUL R13, R146, R2 ;  /* 0x00000002920d7220 */ /* 0x000fc60000400000 */
[----:B------:R0:W-:Y:S04]  /*18d40*/  @P3 STG.E desc[UR36][R6.64+0x3a4], R143 ;  /* 0x0003a48f06003986 */ /* 0x0001e8000c101924 */
[----:B------:R-:W-:Y:S01]  /*18d50*/  @P4 STG.E desc[UR36][R4.64+0x3c0], R3 ;  /* 0x0003c00304004986 */ /* 0x000fe2000c101924 */
[C---:B------:R-:W-:Y:S02]  /*18d60*/  ISETP.GT.AND P4, PT, R0.reuse, 0xf1, P0 ;  /* 0x000000f10000780c */ /* 0x040fe40000784270 */
[C---:B------:R-:W-:Y:S02]  /*18d70*/  ISETP.GT.AND P3, PT, R0.reuse, 0xf8, P1 ;  /* 0x000000f80000780c */ /* 0x040fe40000f64270 */
[----:B------:R-:W-:Y:S02]  /*18d80*/  F2FP.TF32.F32.PACK_B R145, R145 ;  /* 0x00000091ff91723e */ /* 0x000fe400024050ff */
[C---:B------:R-:W-:Y:S01]  /*18d90*/  ISETP.GT.AND P1, PT, R0.reuse, 0xf9, P1 ;  /* 0x000000f90000780c */ /* 0x040fe20000f24270 */
[----:B0-----:R-:W-:Y:S01]  /*18da0*/  @P5 IMAD.MOV.U32 R7, RZ, RZ, R9 ;  /* 0x000000ffff075224 */ /* 0x001fe200078e0009 */
[----:B------:R-:W-:Y:S01]  /*18db0*/  ISETP.GT.AND P6, PT, R0, 0xf8, P0 ;  /* 0x000000f80000780c */ /* 0x000fe200007c4270 */
[----:B------:R-:W-:Y:S01]  /*18dc0*/  FMUL R147, R147, R2 ;  /* 0x0000000293937220 */ /* 0x000fe20000400000 */
[----:B------:R-:W-:-:S02]  /*18dd0*/  F2FP.TF32.F32.PACK_B R13, R13 ;  /* 0x0000000dff0d723e */ /* 0x000fc400024050ff */
[----:B------:R-:W-:Y:S01]  /*18de0*/  @P5 MOV R6, R8 ;  /* 0x0000000800065202 */ /* 0x000fe20000000f00 */
[-C--:B------:R-:W-:Y:S01]  /*18df0*/  FMUL R19, R148, R2.reuse ;  /* 0x0000000294137220 */ /* 0x080fe20000400000 */
[-C--:B------:R-:W-:Y:S01]  /*18e00*/  FMUL R149, R149, R2.reuse ;  /* 0x0000000295957220 */ /* 0x080fe20000400000 */
[----:B------:R-:W-:Y:S01]  /*18e10*/  @P2 STG.E desc[UR36][R4.64+0x3c4], R145 ;  /* 0x0003c49104002986 */ /* 0x000fe2000c101924 */
[----:B------:R-:W-:Y:S02]  /*18e20*/  ISETP.GT.AND P0, PT, R0, 0xf9, P0 ;  /* 0x000000f90000780c */ /* 0x000fe40000704270 */
[----:B------:R-:W-:Y:S01]  /*18e30*/  F2FP.TF32.F32.PACK_B R147, R147 ;  /* 0x00000093ff93723e */ /* 0x000fe200024050ff */
[----:B------:R0:W-:Y:S01]  /*18e40*/  @P5 STG.E desc[UR36][R6.64+0x3c0], R13 ;  /* 0x0003c00d06005986 */ /* 0x0001e2000c101924 */
[----:B------:R-:W-:Y:S01]  /*18e50*/  F2FP.TF32.F32.PACK_B R19, R19 ;  /* 0x00000013ff13723e */ /* 0x000fe200024050ff */
[-C--:B------:R-:W-:Y:S01]  /*18e60*/  FMUL R21, R150, R2.reuse ;  /* 0x0000000296157220 */ /* 0x080fe20000400000 */
[----:B------:R-:W-:Y:S01]  /*18e70*/  F2FP.TF32.F32.PACK_B R149, R149 ;  /* 0x00000095ff95723e */ /* 0x000fe200024050ff */
[----:B------:R-:W-:Y:S01]  /*18e80*/  FMUL R151, R151, R2 ;  /* 0x0000000297977220 */ /* 0x000fe20000400000 */
[----:B0-----:R-:W-:-:S02]  /*18e90*/  @P4 IMAD.MOV.U32 R6, RZ, RZ, R8 ;  /* 0x000000ffff064224 */ /* 0x001fc400078e0008 */
[----:B------:R-:W-:Y:S01]  /*18ea0*/  @P4 IMAD.MOV.U32 R7, RZ, RZ, R9 ;  /* 0x000000ffff074224 */ /* 0x000fe200078e0009 */
[----:B------:R-:W-:-:S04]  /*18eb0*/  F2FP.TF32.F32.PACK_B R21, R21 ;  /* 0x00000015ff15723e */ /* 0x000fc800024050ff */
[----:B------:R-:W-:Y:S01]  /*18ec0*/  @P4 STG.E desc[UR36][R6.64+0x3c4], R147 ;  /* 0x0003c49306004986 */ /* 0x000fe2000c101924 */
[----:B------:R-:W-:-:S03]  /*18ed0*/  F2FP.TF32.F32.PACK_B R151, R151 ;  /* 0x00000097ff97723e */ /* 0x000fc600024050ff */
[----:B------:R-:W-:Y:S04]  /*18ee0*/  @P3 STG.E desc[UR36][R4.64+0x3e0], R19 ;  /* 0x0003e01304003986 */ /* 0x000fe8000c101924 */
[----:B------:R0:W-:Y:S02]  /*18ef0*/  @P1 STG.E desc[UR36][R4.64+0x3e4], R149 ;  /* 0x0003e49504001986 */ /* 0x0001e4000c101924 */
[----:B0-----:R-:W-:Y:S02]  /*18f00*/  @P6 IMAD.MOV.U32 R4, RZ, RZ, R8 ;  /* 0x000000ffff046224 */ /* 0x001fe400078e0008 */
[----:B------:R-:W-:-:S05]  /*18f10*/  @P6 IMAD.MOV.U32 R5, RZ, RZ, R9 ;  /* 0x000000ffff056224 */ /* 0x000fca00078e0009 */
[----:B------:R0:W-:Y:S04]  /*18f20*/  @P6 STG.E desc[UR36][R4.64+0x3e0], R21 ;  /* 0x0003e01504006986 */ /* 0x0001e8000c101924 */
[----:B------:R0:W-:Y:S02]  /*18f30*/  @P0 STG.E desc[UR36][R8.64+0x3e4], R151 ;  /* 0x0003e49708000986 */ /* 0x0001e4000c101924 */
.L_x_536:
[----:B------:R-:W-:Y:S05]  /*18f40*/  BSYNC B0 ;  /* 0x0000000000007941 */ /* 0x000fea0003800000 */
.L_x_28:
[----:B0---4-:R-:W4:Y:S01]  /*18f50*/  LDL.LU R4, [R1+0x200] ;  /* 0x0002000001047983 */ /* 0x011f220000300800 */
[----:B------:R-:W-:Y:S01]  /*18f60*/  ULDC UR4, c[0x0][0xc] ;  /* 0x0000030000047ab9 */ /* 0x000fe20000000800 */
[----:B------:R-:W-:Y:S01]  /*18f70*/  ULDC UR5, c[0x0][0x10] ;  /* 0x0000040000057ab9 */ /* 0x000fe20000000800 */
[----:B-----5:R-:W4:Y:S01]  /*18f80*/  LDC R3, c[0x0][0x14] ;  /* 0x00000500ff037b82 */ /* 0x020f220000000800 */
[----:B------:R-:W-:Y:S01]  /*18f90*/  UIMAD.WIDE.U32 UR4, UR4, UR5, URZ ;  /* 0x00000005040472a5 */ /* 0x000fe2000f8e003f */
[----:B------:R-:W-:Y:S01]  /*18fa0*/  IMAD.MOV.U32 R5, RZ, RZ, R17 ;  /* 0x000000ffff057224 */ /* 0x000fe200078e0011 */
[----:B------:R-:W-:Y:S01]  /*18fb0*/  UMOV UR42, 0xffffffff ;  /* 0xffffffff002a7882 */ /* 0x000fe20000000000 */
[----:B------:R-:W-:Y:S01]  /*18fc0*/  UMOV UR43, 0xffffffff ;  /* 0xffffffff002b7882 */ /* 0x000fe20000000000 */
[----:B------:R-:W-:Y:S02]  /*18fd0*/  PRMT R0, RZ, 0x7610, R0 ;  /* 0x00007610ff007816 */ /* 0x000fe40000000000 */
[----:B----4-:R-:W-:-:S04]  /*18fe0*/  IMAD.WIDE.U32 R4, R3, UR4, R4 ;  /* 0x0000000403047c25 */ /* 0x010fc8000f8e0004 */
[----:B------:R-:W-:Y:S02]  /*18ff0*/  IMAD.MOV.U32 R6, RZ, RZ, R4 ;  /* 0x000000ffff067224 */ /* 0x000fe400078e0004 */
[----:B------:R-:W-:Y:S01]  /*19000*/  IMAD R3, R3, UR5, RZ ;  /* 0x0000000503037c24 */ /* 0x000fe2000f8e02ff */
[----:B------:R-:W-:Y:S02]  /*19010*/  ULDC.64 UR4, c[0x0][0x650] ;  /* 0x0001940000047ab9 */ /* 0x000fe40000000a00 */
[----:B------:R0:W-:Y:S01]  /*19020*/  STL [R1+0x200], R6 ;  /* 0x0002000601007387 */ /* 0x0001e20000100800 */
[----:B------:R-:W-:Y:S01]  /*19030*/  IMAD.IADD R17, R5, 0x1, R3 ;  /* 0x0000000105117824 */ /* 0x000fe200078e0203 */
[----:B------:R-:W-:-:S04]  /*19040*/  ISETP.GE.U32.AND P0, PT, R4, UR4, PT ;  /* 0x0000000404007c0c */ /* 0x000fc8000bf06070 */
[----:B------:R-:W-:-:S13]  /*19050*/  ISETP.GE.U32.AND.EX P0, PT, R17, UR5, PT, P0 ;  /* 0x0000000511007c0c */ /* 0x000fda000bf06100 */
[----:B0-----:R-:W-:Y:S05]  /*19060*/  @P0 BRA `(.L_x_537) ;  /* 0x0000000400880947 */ /* 0x001fea0003800000 */
[----:B------:R-:W0:Y:S01]  /*19070*/  S2UR UR6, SR_CTAID.X ;  /* 0x00000000000679c3 */ /* 0x000e220000002500 */
[----:B------:R-:W-:Y:S01]  /*19080*/  ULDC.64 UR12, c[0x0][0x628] ;  /* 0x00018a00000c7ab9 */ /* 0x000fe20000000a00 */
[----:B------:R-:W-:Y:S01]  /*19090*/  ULDC UR4, c[0x0][0x150] ;  /* 0x0000540000047ab9 */ /* 0x000fe20000000800 */
[----:B------:R-:W-:Y:S01]  /*190a0*/  ISETP.NE.U32.AND P0, PT, RZ, UR12, PT ;  /* 0x0000000cff007c0c */ /* 0x000fe2000bf05070 */
[----:B------:R-:W-:Y:S01]  /*190b0*/  ULDC UR15, c[0x0][0x630] ;  /* 0x00018c00000f7ab9 */ /* 0x000fe20000000800 */
[C---:B------:R-:W-:Y:S01]  /*190c0*/  R2UR UR16, R6.reuse ;  /* 0x00000000061072ca */ /* 0x040fe200000e0000 */
[----:B------:R-:W-:Y:S01]  /*190d0*/  ULDC UR19, c[0x0][0x154] ;  /* 0x0000550000137ab9 */ /* 0x000fe20000000800 */
[----:B------:R-:W-:Y:S01]  /*190e0*/  ISETP.NE.AND.EX P0, PT, RZ, UR13, PT, P0 ;  /* 0x0000000dff007c0c */ /* 0x000fe2000bf05300 */
[----:B------:R-:W4:Y:S01]  /*190f0*/  S2UR UR18, SR_CTAID.Y ;  /* 0x00000000001279c3 */ /* 0x000f220000002600 */
[----:B------:R-:W-:Y:S02]  /*19100*/  R2UR UR17, R17 ;  /* 0x00000000111172ca */ /* 0x000fe400000e0000 */
[----:B------:R-:W-:-:S02]  /*19110*/  R2UR UR10, R6 ;  /* 0x00000000060a72ca */ /* 0x000fc400000e0000 */
[----:B------:R-:W-:Y:S02]  /*19120*/  R2UR UR11, R17 ;  /* 0x00000000110b72ca */ /* 0x000fe400000e0000 */
[----:B0-----:R-:W-:-:S05]  /*19130*/  I2FP.F32.U32 R0, UR6 ;  /* 0x0000000600007c45 */ /* 0x001fca0008201000 */
[----:B------:R-:W-:-:S04]  /*19140*/  FMUL R0, R0, UR4 ;  /* 0x0000000400007c20 */ /* 0x000fc80008400000 */
[----:B------:R0:W0:Y:S01]  /*19150*/  F2I.U32.TRUNC.NTZ R3, R0 ;  /* 0x0000000000037305 */ /* 0x000022000020f000 */
[----:B----4-:R-:W-:Y:S05]  /*19160*/  @!P0 BRA `(.L_x_538) ;  /* 0x0000000000308947 */ /* 0x010fea0003800000 */
        /* <DEDUP_REMOVED lines=12> */
.L_x_538:
[----:B------:R-:W-:Y:S01]  /*19230*/  USHF.R.U64 UR43, UR10, UR15, UR11 ;  /* 0x0000000f0a2b7299 */ /* 0x000fe2000800120b */
[----:B0-----:R-:W-:Y:S01]  /*19240*/  I2FP.F32.U32 R0, UR18 ;  /* 0x0000001200007c45 */ /* 0x001fe20008201000 */
[----:B------:R-:W-:Y:S02]  /*19250*/  USHF.R.U32.HI UR4, URZ, UR15, UR11 ;  /* 0x0000000f3f047299 */ /* 0x000fe4000801160b */
        /* <DEDUP_REMOVED lines=8> */
[----:B------:R-:W-:Y:S01]  /*192e0*/  UIMAD.WIDE.U32 UR8, UR10, UR12, UR8 ;  /* 0x0000000c0a0872a5 */ /* 0x000fe2000f8e0008 */
[----:B------:R-:W-:Y:S01]  /*192f0*/  R2UR UR12, R3 ;  /* 0x00000000030c72ca */ /* 0x000fe200000e0000 */
[----:B------:R-:W-:Y:S01]  /*19300*/  UIMAD UR10, UR10, UR13, UR4 ;  /* 0x0000000d0a0a72a4 */ /* 0x000fe2000f8e0204 */
[----:B------:R-:W-:Y:S01]  /*19310*/  ULDC UR11, c[0x0][0x618] ;  /* 0x00018600000b7ab9 */ /* 0x000fe20000000800 */
[----:B------:R-:W-:Y:S02]  /*19320*/  ULDC UR21, c[0x0][0x658] ;  /* 0x0001960000157ab9 */ /* 0x000fe40000000800 */
[----:B------:R-:W-:Y:S01]  /*19330*/  UIADD3 UR9, UR9, UR10, URZ ;  /* 0x0000000a09097290 */ /* 0x000fe2000fffe03f */
[----:B------:R-:W-:Y:S01]  /*19340*/  UMOV UR15, 0xffffffff ;  /* 0xffffffff000f7882 */ /* 0x000fe20000000000 */
[----:B------:R-:W-:Y:S01]  /*19350*/  ULDC.64 UR4, c[0x0][0x640] ;  /* 0x0001900000047ab9 */ /* 0x000fe20000000a00 */
[----:B------:R-:W-:Y:S01]  /*19360*/  USHF.L.U32 UR15, UR15, UR21, URZ ;  /* 0x000000150f0f7299 */ /* 0x000fe2000800063f */
[----:B------:R-:W-:Y:S01]  /*19370*/  ISETP.NE.U32.AND P0, PT, RZ, UR4, PT ;  /* 0x00000004ff007c0c */ /* 0x000fe2000bf05070 */
[----:B------:R-:W-:-:S02]  /*19380*/  USHF.R.U64 UR16, UR8, UR11, UR9 ;  /* 0x0000000b08107299 */ /* 0x000fc40008001209 */
[----:B------:R-:W-:Y:S01]  /*19390*/  USHF.R.U32.HI UR8, URZ, UR11, UR9 ;  /* 0x0000000b3f087299 */ /* 0x000fe20008011609 */
[----:B0-----:R-:W-:Y:S01]  /*193a0*/  R2UR UR14, R0 ;  /* 0x00000000000e72ca */ /* 0x001fe200000e0000 */
[----:B------:R-:W-:Y:S01]  /*193b0*/  ULDC UR17, c[0x0][0x608] ;  /* 0x0001820000117ab9 */ /* 0x000fe20000000800 */
[----:B------:R-:W-:Y:S01]  /*193c0*/  ULOP3.LUT UR41, URZ, UR15, URZ, 0x33, !UPT ;  /* 0x0000000f3f297292 */ /* 0x000fe2000f8e333f */
[----:B------:R-:W-:Y:S01]  /*193d0*/  ISETP.NE.AND.EX P0, PT, RZ, UR5, PT, P0 ;  /* 0x00000005ff007c0c */ /* 0x000fe2000bf05300 */
[----:B------:R-:W-:Y:S02]  /*193e0*/  USHF.R.U64 UR15, UR16, UR17, UR8 ;  /* 0x00000011100f7299 */ /* 0x000fe40008001208 */
[----:B------:R-:W-:Y:S02]  /*193f0*/  USHF.R.U32.HI UR8, URZ, UR17, UR8 ;  /* 0x000000113f087299 */ /* 0x000fe40008011608 */
[----:B------:R-:W-:Y:S02]  /*19400*/  UIADD3 UR12, -UR12, URZ, URZ ;  /* 0x0000003f0c0c7290 */ /* 0x000fe4000fffe13f */
[----:B------:R-:W-:Y:S01]  /*19410*/  USHF.R.U64 UR17, UR15, UR21, UR8 ;  /* 0x000000150f117299 */ /* 0x000fe20008001208 */
[----:B------:R-:W-:Y:S01]  /*19420*/  UMOV UR19, 0x1 ;  /* 0x0000000100137882 */ /* 0x000fe20000000000 */
[----:B------:R-:W-:Y:S01]  /*19430*/  ULDC UR13, c[0x0][0x144] ;  /* 0x00005100000d7ab9 */ /* 0x000fe20000000800 */
[----:B------:R-:W-:Y:S01]  /*19440*/  ULDC UR7, c[0x0][0x600] ;  /* 0x0001800000077ab9 */ /* 0x000fe20000000800 */
[----:B------:R-:W-:-:S02]  /*19450*/  USHF.L.U32 UR24, UR19, UR21, URZ ;  /* 0x0000001513187299 */ /* 0x000fc4000800063f */
[----:B------:R-:W-:Y:S02]  /*19460*/  USHF.R.U32.HI UR8, URZ, UR21, UR8 ;  /* 0x000000153f087299 */ /* 0x000fe40008011608 */
[----:B------:R-:W-:Y:S02]  /*19470*/  UIMAD UR21, UR13, UR12, UR6 ;  /* 0x0000000c0d1572a4 */ /* 0x000fe4000f8e0206 */
[----:B------:R-:W-:Y:S02]  /*19480*/  UIADD3 UR20, UR7, -0x1, URZ ;  /* 0xffffffff07147890 */ /* 0x000fe4000fffe03f */
[----:B------:R-:W-:Y:S01]  /*19490*/  UIADD3 UR19, -UR14, URZ, URZ ;  /* 0x0000003f0e137290 */ /* 0x000fe2000fffe13f */
        /* <DEDUP_REMOVED lines=17> */
.L_x_539:
[----:B------:R-:W-:Y:S01]  /*195b0*/  UISETP.NE.AND UP0, UPT, UR45, URZ, UPT ;  /* 0x0000003f2d00728c */ /* 0x000fe2000bf05270 */
[----:B------:R-:W-:Y:S01]  /*195c0*/  IMAD.MOV.U32 R0, RZ, RZ, 0x1 ;  /* 0x00000001ff007424 */ /* 0x000fe200078e00ff */
[----:B------:R-:W-:Y:S02]  /*195d0*/  USHF.R.U64 UR4, UR6, UR22, UR8 ;  /* 0x0000001606047299 */ /* 0x000fe40008001208 */
[----:B------:R-:W-:Y:S02]  /*195e0*/  ULOP3.LUT UR41, UR15, UR41, URZ, 0xc0, !UPT ;  /* 0x000000290f297292 */ /* 0x000fe4000f8ec03f */
[----:B------:R-:W-:Y:S02]  /*195f0*/  UIADD3 UR5, -UR4, URZ, URZ ;  /* 0x0000003f04057290 */ /* 0x000fe4000fffe13f */
[----:B------:R-:W-:Y:S02]  /*19600*/  UIMAD UR41, UR24, UR4, UR41 ;  /* 0x00000004182972a4 */ /* 0x000fe4000f8e0229 */
[----:B------:R-:W-:-:S02]  /*19610*/  ULOP3.LUT UR16, UR16, UR20, URZ, 0xc0, !UPT ;  /* 0x0000001410107292 */ /* 0x000fc4000f8ec03f */
[----:B------:R-:W-:Y:S02]  /*19620*/  @UP0 UIMAD UR21, UR25, UR19, UR18 ;  /* 0x00000013191502a4 */ /* 0x000fe4000f8e0212 */
[----:B------:R-:W-:-:S03]  /*19630*/  UIMAD UR4, UR5, UR23, UR17 ;  /* 0x00000017050472a4 */ /* 0x000fc6000f8e0211 */
[----:B------:R-:W-:Y:S01]  /*19640*/  ULDC UR5, c[0x0][0x610] ;  /* 0x0001840000057ab9 */ /* 0x000fe20000000800 */
[----:B------:R-:W-:Y:S02]  /*19650*/  UIMAD UR4, UR4, UR7, UR16 ;  /* 0x00000007040472a4 */ /* 0x000fe4000f8e0210 */
[----:B------:R-:W-:-:S04]  /*19660*/  UIMAD UR41, UR41, UR5, UR21 ;  /* 0x00000005292972a4 */ /* 0x000fc8000f8e0215 */
[----:B------:R-:W-:Y:S02]  /*19670*/  USEL UR42, UR4, UR41, !UP0 ;  /* 0x00000029042a7287 */ /* 0x000fe4000c000000 */
[----:B------:R-:W-:-:S12]  /*19680*/  USEL UR41, UR41, UR4, !UP0 ;  /* 0x0000000429297287 */ /* 0x000fd8000c000000 */
.L_x_537:
[----:B------:R-:W-:-:S13]  /*19690*/  LOP3.LUT P0, RZ, R0, 0xff, RZ, 0xc0, !PT ;  /* 0x000000ff00ff7812 */ /* 0x000fda000780c0ff */
[----:B------:R-:W-:Y:S05]  /*196a0*/  @P0 BRA `(.L_x_540) ;  /* 0xfffffe7800a40947 */ /* 0x000fea000383ffff */
[----:B------:R-:W-:Y:S05]  /*196b0*/  EXIT ;  /* 0x000000000000794d */ /* 0x000fea0003800000 */
.L_x_3:
[----:B------:R-:W2:Y:S01]  /*196c0*/  LDL R4, [R1+0x200] ;  /* 0x0002000001047983 */ /* 0x000ea20000100800 */
[----:B------:R-:W-:Y:S01]  /*196d0*/  ULDC.64 UR8, c[0x0][0x650] ;  /* 0x0001940000087ab9 */ /* 0x000fe20000000a00 */
[----:B------:R-:W-:Y:S01]  /*196e0*/  PRMT R0, RZ, 0x7610, R0 ;  /* 0x00007610ff007816 */ /* 0x000fe20000000000 */
[----:B------:R-:W-:Y:S01]  /*196f0*/  IMAD.MOV.U32 R3, RZ, RZ, -0x1 ;  /* 0xffffffffff037424 */ /* 0x000fe200078e00ff */
[----:B------:R-:W-:Y:S01]  /*19700*/  MOV R9, 0xffffffff ;  /* 0xffffffff00097802 */ /* 0x000fe20000000f00 */
[----:B------:R-:W-:Y:S01]  /*19710*/  IMAD.MOV.U32 R2, RZ, RZ, -0x1 ;  /* 0xffffffffff027424 */ /* 0x000fe200078e00ff */
[----:B--2---:R-:W-:-:S04]  /*19720*/  ISETP.GE.U32.AND P0, PT, R4, UR8, PT ;  /* 0x0000000804007c0c */ /* 0x004fc8000bf06070 */
[----:B------:R-:W-:-:S13]  /*19730*/  ISETP.GE.U32.AND.EX P0, PT, R17, UR9, PT, P0 ;  /* 0x0000000911007c0c */ /* 0x000fda000bf06100 */
[----:B------:R-:W-:Y:S05]  /*19740*/  @P0 BRA `(.L_x_541) ;  /* 0x00000004008c0947 */ /* 0x000fea0003800000 */
[----:B------:R-:W-:Y:S01]  /*19750*/  I2FP.F32.U32 R0, UR4 ;  /* 0x0000000400007c45 */ /* 0x000fe20008201000 */
[----:B0-----:R-:W-:Y:S01]  /*19760*/  ULDC.64 UR16, c[0x0][0x628] ;  /* 0x00018a0000107ab9 */ /* 0x001fe20000000a00 */
        /* <DEDUP_REMOVED lines=24> */
.L_x_542:
        /* <DEDUP_REMOVED lines=24> */
[----:B------:R-:W-:Y:S01]  /*19a70*/  UMOV UR19, 0x1 ;  /* 0x0000000100137882 */ /* 0x000fe20000000000 */
[----:B------:R-:W-:Y:S01]  /*19a80*/  ULDC UR20, c[0x0][0x608] ;  /* 0x0001820000147ab9 */ /* 0x000fe20000000800 */
[----:B------:R-:W-:Y:S01]  /*19a90*/  USHF.L.U32 UR26, UR19, UR23, URZ ;  /* 0x00000017131a7299 */ /* 0x000fe2000800063f */
[----:B------:R-:W-:Y:S01]  /*19aa0*/  ISETP.NE.AND.EX P0, PT, RZ, UR9, PT, P0 ;  /* 0x00000009ff007c0c */ /* 0x000fe2000bf05300 */
[----:B------:R-:W-:Y:S02]  /*19ab0*/  USHF.R.U64 UR19, UR18, UR20, UR11 ;  /* 0x0000001412137299 */ /* 0x000fe4000800120b */
[----:B------:R-:W-:Y:S02]  /*19ac0*/  USHF.R.U32.HI UR11, URZ, UR20, UR11 ;  /* 0x000000143f0b7299 */ /* 0x000fe4000801160b */
[----:B------:R-:W-:-:S02]  /*19ad0*/  UIADD3 UR15, -UR15, URZ, URZ ;  /* 0x0000003f0f0f7290 */ /* 0x000fc4000fffe13f */
[----:B------:R-:W-:Y:S01]  /*19ae0*/  USHF.R.U64 UR20, UR19, UR23, UR11 ;  /* 0x0000001713147299 */ /* 0x000fe2000800120b */
[----:B------:R-:W-:Y:S01]  /*19af0*/  ULDC UR16, c[0x0][0x144] ;  /* 0x0000510000107ab9 */ /* 0x000fe20000000800 */
[----:B------:R-:W-:Y:S01]  /*19b00*/  ULDC UR6, c[0x0][0x600] ;  /* 0x0001800000067ab9 */ /* 0x000fe20000000800 */
[----:B------:R-:W-:Y:S02]  /*19b10*/  USHF.R.U32.HI UR11, URZ, UR23, UR11 ;  /* 0x000000173f0b7299 */ /* 0x000fe4000801160b */
[----:B------:R-:W-:Y:S02]  /*19b20*/  UIMAD UR23, UR16, UR15, UR4 ;  /* 0x0000000f101772a4 */ /* 0x000fe4000f8e0204 */
[----:B------:R-:W-:Y:S02]  /*19b30*/  UIADD3 UR22, UR6, -0x1, URZ ;  /* 0xffffffff06167890 */ /* 0x000fe4000fffe03f */
[----:B------:R-:W-:Y:S02]  /*19b40*/  ULOP3.LUT UR27, URZ, UR13, URZ, 0x33, !UPT ;  /* 0x0000000d3f1b7292 */ /* 0x000fe4000f8e333f */
        /* <DEDUP_REMOVED lines=18> */
.L_x_543:
[----:B------:R-:W-:Y:S01]  /*19c70*/  UISETP.NE.AND UP0, UPT, UR45, URZ, UPT ;  /* 0x0000003f2d00728c */ /* 0x000fe2000bf05270 */
[----:B------:R-:W-:Y:S01]  /*19c80*/  IMAD.MOV.U32 R0, RZ, RZ, 0x1 ;  /* 0x00000001ff007424 */ /* 0x000fe200078e00ff */
[----:B------:R-:W-:Y:S01]  /*19c90*/  USHF.R.U64 UR8, UR4, UR24, UR11 ;  /* 0x0000001804087299 */ /* 0x000fe2000800120b */
[----:B------:R-:W-:Y:S01]  /*19ca0*/  IMAD.U32 R9, RZ, RZ, UR5 ;  /* 0x00000005ff097e24 */ /* 0x000fe2000f8e00ff */
[----:B------:R-:W-:Y:S02]  /*19cb0*/  ULOP3.LUT UR4, UR19, UR27, URZ, 0xc0, !UPT ;  /* 0x0000001b13047292 */ /* 0x000fe4000f8ec03f */
[----:B------:R-:W-:Y:S02]  /*19cc0*/  ULOP3.LUT UR18, UR18, UR22, URZ, 0xc0, !UPT ;  /* 0x0000001612127292 */ /* 0x000fe4000f8ec03f */
[----:B------:R-:W-:-:S03]  /*19cd0*/  UIMAD UR4, UR26, UR8, UR4 ;  /* 0x000000081a0472a4 */ /* 0x000fc6000f8e0204 */
[----:B------:R-:W-:Y:S02]  /*19ce0*/  @UP0 UIMAD UR23, UR28, UR21, UR7 ;  /* 0x000000151c1702a4 */ /* 0x000fe4000f8e0207 */
[----:B------:R-:W-:-:S03]  /*19cf0*/  UIADD3 UR7, -UR8, URZ, URZ ;  /* 0x0000003f08077290 */ /* 0x000fc6000fffe13f */
[----:B------:R-:W-:Y:S01]  /*19d00*/  ULDC UR8, c[0x0][0x610] ;  /* 0x0001840000087ab9 */ /* 0x000fe20000000800 */
[----:B------:R-:W-:Y:S02]  /*19d10*/  UIMAD UR7, UR7, UR25, UR20 ;  /* 0x00000019070772a4 */ /* 0x000fe4000f8e0214 */
[----:B------:R-:W-:Y:S02]  /*19d20*/  UIMAD UR4, UR4, UR8, UR23 ;  /* 0x00000008040472a4 */ /* 0x000fe4000f8e0217 */
[----:B------:R-:W-:-:S04]  /*19d30*/  UIMAD UR7, UR7, UR6, UR18 ;  /* 0x00000006070772a4 */ /* 0x000fc8000f8e0212 */
[----:B------:R-:W-:Y:S02]  /*19d40*/  USEL UR6, UR7, UR4, !UP0 ;  /* 0x0000000407067287 */ /* 0x000fe4000c000000 */
[----:B------:R-:W-:-:S04]  /*19d50*/  USEL UR4, UR4, UR7, !UP0 ;  /* 0x0000000704047287 */ /* 0x000fc8000c000000 */
[----:B------:R-:W-:Y:S02]  /*19d60*/  IMAD.U32 R2, RZ, RZ, UR6 ;  /* 0x00000006ff027e24 */ /* 0x000fe4000f8e00ff */
[----:B------:R-:W-:-:S07]  /*19d70*/  IMAD.U32 R3, RZ, RZ, UR4 ;  /* 0x00000004ff037e24 */ /* 0x000fce000f8e00ff */
.L_x_541:
[----:B------:R-:W-:-:S08]  /*19d80*/  NOP ;  /* 0x0000000000007918 */ /* 0x000fd00000000000 */
[----:B0-----:R-:W0:-:S00]  /*19d90*/  USETMAXREG.DEALLOC.CTAPOOL 0x18 ;  /* 0x00000018000079c8 */ /* 0x001e0000080e0500 */
[----:B------:R-:W-:-:S13]  /*19da0*/  ISETP.NE.AND P0, PT, RZ, UR10, PT ;  /* 0x0000000aff007c0c */ /* 0x000fda000bf05270 */
[----:B------:R-:W-:Y:S05]  /*19db0*/  @P0 EXIT ;  /* 0x000000000000094d */ /* 0x000fea0003800000 */
[----:B0-----:R-:W-:Y:S01]  /*19dc0*/  LOP3.LUT P0, RZ, R0, 0xff, RZ, 0xc0, !PT ;  /* 0x000000ff00ff7812 */ /* 0x001fe2000780c0ff */
[----:B------:R-:W-:Y:S02]  /*19dd0*/  IMAD.MOV.U32 R0, RZ, RZ, 0x1 ;  /* 0x00000001ff007424 */ /* 0x000fe400078e00ff */
[----:B------:R-:W-:-:S10]  /*19de0*/  IMAD.MOV.U32 R6, RZ, RZ, RZ ;  /* 0x000000ffff067224 */ /* 0x000fd400078e00ff */
[----:B------:R-:W-:Y:S05]  /*19df0*/  @!P0 BRA `(.L_x_544) ;  /* 0x0000000c00548947 */ /* 0x000fea0003800000 */
[----:B------:R-:W0:Y:S01]  /*19e00*/  S2R R4, SR_TID.X ;  /* 0x0000000000047919 */ /* 0x000e220000002100 */
[----:B------:R-:W-:Y:S01]  /*19e10*/  ULDC UR4, c[0x0][0x28c] ;  /* 0x0000a30000047ab9 */ /* 0x000fe20000000800 */
[----:B------:R-:W-:Y:S01]  /*19e20*/  ULDC UR6, c[0x0][0x658] ;  /* 0x0001960000067ab9 */ /* 0x000fe20000000800 */
[----:B------:R-:W-:Y:S01]  /*19e30*/  UIADD3 UR10, UR4, 0x1f, URZ ;  /* 0x0000001f040a7890 */ /* 0x000fe2000fffe03f */
[----:B------:R-:W-:Y:S01]  /*19e40*/  BSSY B0, `(.L_x_544) ;  /* 0x00000d0000007945 */ /* 0x000fe20003800000 */
[----:B------:R-:W-:Y:S01]  /*19e50*/  UMOV UR7, 0xffffffff ;  /* 0xffffffff00077882 */ /* 0x000fe20000000000 */
[----:B------:R-:W-:Y:S01]  /*19e60*/  ULDC UR5, c[0x0][0x600] ;  /* 0x0001800000057ab9 */ /* 0x000fe20000000800 */
[----:B------:R-:W-:Y:S01]  /*19e70*/  UMOV UR9, 0x1 ;  /* 0x0000000100097882 */ /* 0x000fe20000000000 */
[----:B------:R-:W-:Y:S01]  /*19e80*/  USHF.L.U32 UR7, UR7, UR6, URZ ;  /* 0x0000000607077299 */ /* 0x000fe2000800063f */
[----:B------:R-:W-:Y:S01]  /*19e90*/  IMAD.MOV.U32 R8, RZ, RZ, 0x1 ;  /* 0x00000001ff087424 */ /* 0x000fe200078e00ff */
[----:B------:R-:W-:Y:S01]  /*19ea0*/  UIADD3 UR4, UR5, -0x1, URZ ;  /* 0xffffffff05047890 */ /* 0x000fe2000fffe03f */
[----:B------:R-:W-:Y:S01]  /*19eb0*/  IMAD.MOV.U32 R0, RZ, RZ, 0x1 ;  /* 0x00000001ff007424 */ /* 0x000fe200078e00ff */
[----:B------:R-:W-:Y:S01]  /*19ec0*/  USHF.R.S32.HI UR11, URZ, 0x1f, UR10 ;  /* 0x0000001f3f0b7899 */ /* 0x000fe2000801140a */
[----:B------:R-:W-:Y:S01]  /*19ed0*/  IMAD.MOV.U32 R6, RZ, RZ, RZ ;  /* 0x000000ffff067224 */ /* 0x000fe200078e00ff */
[----:B------:R-:W-:Y:S01]  /*19ee0*/  ULDC UR8, c[0x0][0xc] ;  /* 0x0000030000087ab9 */ /* 0x000fe20000000800 */
[----:B------:R-:W-:-:S02]  /*19ef0*/  USHF.L.U32 UR5, UR9, UR6, URZ ;  /* 0x0000000609057299 */ /* 0x000fc4000800063f */
[----:B------:R-:W-:Y:S01]  /*19f00*/  ULEA.HI UR11, UR11, UR10, URZ, 0x5 ;  /* 0x0000000a0b0b7291 */ /* 0x000fe2000f8f283f */
[----:B------:R-:W-:Y:S01]  /*19f10*/  ULDC UR9, c[0x0][0x10] ;  /* 0x0000040000097ab9 */ /* 0x000fe20000000800 */
[----:B------:R-:W-:Y:S02]  /*19f20*/  ULOP3.LUT UR6, URZ, UR7, URZ, 0x33, !UPT ;  /* 0x000000073f067292 */ /* 0x000fe4000f8e333f */
[----:B------:R-:W-:Y:S01]  /*19f30*/  UIMAD.WIDE.U32 UR8, UR8, UR9, URZ ;  /* 0x00000009080872a5 */ /* 0x000fe2000f8e003f */
[----:B------:R-:W-:Y:S01]  /*19f40*/  ULDC UR7, c[0x0][0x14] ;  /* 0x0000050000077ab9 */ /* 0x000fe20000000800 */
[----:B------:R-:W-:Y:S02]  /*19f50*/  USHF.R.S32.HI UR18, URZ, 0x5, UR11 ;  /* 0x000000053f127899 */ /* 0x000fe4000801140b */
[----:B------:R-:W-:Y:S02]  /*19f60*/  UIMAD.WIDE.U32 UR20, UR8, UR7, URZ ;  /* 0x00000007081472a5 */ /* 0x000fe4000f8e003f */
[----:B------:R-:W-:-:S02]  /*19f70*/  UIMAD UR13, UR9, UR7, URZ ;  /* 0x00000007090d72a4 */ /* 0x000fc4000f8e023f */
[----:B------:R-:W-:Y:S01]  /*19f80*/  ULOP3.LUT UR24, UR40, 0x2, URZ, 0xfc, !UPT ;  /* 0x0000000228187892 */ /* 0x000fe2000f8efc3f */
[C---:B0-----:R-:W-:Y:S01]  /*19f90*/  LOP3.LUT P2, RZ, R4.reuse, 0x7f, RZ, 0xc0, !PT ;  /* 0x0000007f04ff7812 */ /* 0x041fe2000784c0ff */
[----:B------:R-:W-:Y:S01]  /*19fa0*/  UIADD3 UR13, UR21, UR13, URZ ;  /* 0x0000000d150d7290 */ /* 0x000fe2000fffe03f */
[----:B------:R-:W-:Y:S01]  /*19fb0*/  LOP3.LUT P0, RZ, R4, 0x1f, RZ, 0xc0, !PT ;  /* 0x0000001f04ff7812 */ /* 0x000fe2000780c0ff */
[----:B------:R-:W-:Y:S01]  /*19fc0*/  UIADD3 UR25, UR18, 0x1, URZ ;  /* 0x0000000112197890 */ /* 0x000fe2000fffe03f */
[----:B------:R-:W-:Y:S02]  /*19fd0*/  ULDC.64 UR22, c[0x0][0x198] ;  /* 0x0000660000167ab9 */ /* 0x000fe40000000a00 */
[----:B------:R-:W-:-:S13]  /*19fe0*/  PLOP3.LUT P0, PT, P0, P2, PT, 0x8a, 0x0 ;  /* 0x000000000000781c */ /* 0x000fda0000705172 */
.L_x_556:
[----:B------:R-:W-:-:S03]  /*19ff0*/  UMOV UR7, 0xffffffff ;  /* 0xffffffff00077882 */ /* 0x000fc60000000000 */
[----:B------:R-:W-:Y:S05]  /*1a000*/  BRA.DIV UR7, `(.L_x_545) ;  /* 0x0000001207087947 */ /* 0x000fea000b800000 */
[----:B------:R-:W-:-:S13]  /*1a010*/  ELECT P6, URZ, PT ;  /* 0x00000000003f782f */ /* 0x000fda00038c0000 */
.L_x_569:
[----:B------:R-:W0:Y:S01]  /*1a020*/  LDC R4, c[0x0][0x28c] ;  /* 0x0000a300ff047b82 */ /* 0x000e220000000800 */
[----:B------:R-:W-:Y:S01]  /*1a030*/  BSSY B1, `(.L_x_546) ;  /* 0x0000035000017945 */ /* 0x000fe20003800000 */
[----:B0-----:R-:W-:-:S13]  /*1a040*/  ISETP.LT.OR P6, PT, R4, 0x1, !P6 ;  /* 0x000000010400780c */ /* 0x001fda00077c1670 */
[----:B------:R-:W-:Y:S05]  /*1a050*/  @P6 BRA `(.L_x_547) ;  /* 0x0000000000c86947 */ /* 0x000fea0003800000 */
[----:B------:R-:W-:Y:S01]  /*1a060*/  IMAD.SHL.U32 R11, R3, 0x100, RZ ;  /* 0x00000100030b7824 */ /* 0x000fe200078e00ff */
[----:B------:R-:W-:Y:S01]  /*1a070*/  MOV R12, RZ ;  /* 0x000000ff000c7202 */ /* 0x000fe20000000f00 */
[----:B------:R-:W-:Y:S02]  /*1a080*/  IMAD.SHL.U32 R2, R2, 0x100, RZ ;  /* 0x0000010002027824 */ /* 0x000fe400078e00ff */
[----:B------:R-:W-:Y:S02]  /*1a090*/  IMAD.U32 R14, RZ, RZ, UR25 ;  /* 0x00000019ff0e7e24 */ /* 0x000fe4000f8e00ff */
[----:B------:R-:W-:Y:S02]  /*1a0a0*/  IMAD.MOV.U32 R3, RZ, RZ, R0 ;  /* 0x000000ffff037224 */ /* 0x000fe400078e0000 */
[----:B------:R-:W-:-:S07]  /*1a0b0*/  IMAD.MOV.U32 R4, RZ, RZ, R6 ;  /* 0x000000ffff047224 */ /* 0x000fce00078e0006 */
.L_x_551:
[----:B------:R-:W0:Y:S01]  /*1a0c0*/  S2R R10, SR_CgaCtaId ;  /* 0x00000000000a7919 */ /* 0x000e220000008800 */
[----:B------:R-:W-:Y:S01]  /*1a0d0*/  MOV R5, 0x400 ;  /* 0x0000040000057802 */ /* 0x000fe20000000f00 */
[----:B------:R-:W1:Y:S03]  /*1a0e0*/  @!P2 LDC R7, c[0x0][0x500] ;  /* 0x00014000ff07ab82 */ /* 0x000e660000000800 */
[----:B0-----:R-:W-:Y:S02]  /*1a0f0*/  LEA R13, R10, R5, 0x18 ;  /* 0x000000050a0d7211 */ /* 0x001fe400078ec0ff */
[----:B------:R-:W-:-:S03]  /*1a100*/  SHF.L.U32 R5, R3, 0x1f, RZ ;  /* 0x0000001f03057819 */ /* 0x000fc600000006ff */
[----:B------:R-:W-:-:S04]  /*1a110*/  IMAD R10, R4, 0x8, R13 ;  /* 0x00000008040a7824 */ /* 0x000fc800078e020d */
[----:B------:R-:W0:Y:S02]  /*1a120*/  SYNCS.PHASECHK.TRANS64.TRYWAIT P1, [R10+URZ+0x30], R5 ;  /* 0x000030050a0075a7 */ /* 0x000e24000802017f */
[----:B01----:R-:W-:Y:S05]  /*1a130*/  @!P1 BRA `(.L_x_548) ;  /* 0x0000000c00dc9947 */ /* 0x003fea0003800000 */
.L_x_570:
[----:B------:R-:W-:Y:S01]  /*1a140*/  UPRMT UR7, UR24, 0x9910, URZ ;  /* 0x0000991018077896 */ /* 0x000fe2000800003f */
[----:B------:R1:W-:Y:S03]  /*1a150*/  @!P2 SYNCS.ARRIVE.TRANS64 RZ, [R10+URZ], R7 ;  /* 0x000000070affa9a7 */ /* 0x0003e6000800003f */
[----:B------:R-:W-:-:S06]  /*1a160*/  UISETP.NE.AND UP0, UPT, UR7, 0x2, UPT ;  /* 0x000000020700788c */ /* 0x000fcc000bf05270 */
[----:B------:R-:W-:-:S13]  /*1a170*/  PLOP3.LUT P1, PT, PT, PT, UP0, 0x80, 0x0 ;  /* 0x000000000000781c */ /* 0x000fda0003f2f008 */
[----:B-1----:R-:W-:Y:S05]  /*1a180*/  @P1 BRA `(.L_x_549) ;  /* 0x0000000000041947 */ /* 0x002fea0003800000 */
[----:B------:R-:W-:Y:S01]  /*1a190*/  BPT.TRAP 0x1 ;  /* 0x000000040000795c */ /* 0x000fe20000300000 */
.L_x_549:
[----:B------:R-:W-:Y:S05]  /*1a1a0*/  @P0 BRA `(.L_x_550) ;  /* 0x0000000000040947 */ /* 0x000fea0003800000 */
[----:B------:R-:W-:Y:S01]  /*1a1b0*/  BPT.TRAP 0x1 ;  /* 0x000000040000795c */ /* 0x000fe20000300000 */
.L_x_550:
[----:B------:R-:W-:Y:S01]  /*1a1c0*/  IMAD R13, R4, 0x8000, R13 ;  /* 0x00008000040d7824 */ /* 0x000fe200078e020d */
[----:B------:R-:W-:Y:S01]  /*1a1d0*/  R2UR UR9, R10 ;  /* 0x000000000a0972ca */ /* 0x000fe200000e0000 */
[----:B------:R-:W-:Y:S01]  /*1a1e0*/  VIADD R14, R14, 0xffffffff ;  /* 0xffffffff0e0e7836 */ /* 0x000fe20000000000 */
[----:B------:R-:W-:Y:S01]  /*1a1f0*/  UIADD3 UR14, UP0, UR22, 0xf0, URZ ;  /* 0x000000f0160e7890 */ /* 0x000fe2000ff1e03f */
[----:B------:R-:W-:Y:S01]  /*1a200*/  R2UR UR11, R11 ;  /* 0x000000000b0b72ca */ /* 0x000fe200000e0000 */
[----:B------:R-:W-:Y:S01]  /*1a210*/  UIADD3 UR26, UP1, UR22, 0x1f0, URZ ;  /* 0x000001f0161a7890 */ /* 0x000fe2000ff3e03f */
[----:B------:R-:W-:Y:S01]  /*1a220*/  R2UR UR7, R13 ;  /* 0x000000000d0772ca */ /* 0x000fe200000e0000 */
[----:B------:R-:W-:Y:S01]  /*1a230*/  UIADD3.X UR15, URZ, UR23, URZ, UP0, !UPT ;  /* 0x000000173f0f7290 */ /* 0x000fe200087fe43f */
[----:B------:R-:W-:Y:S01]  /*1a240*/  R2UR UR10, R12 ;  /* 0x000000000c0a72ca */ /* 0x000fe200000e0000 */
[----:B------:R-:W-:Y:S01]  /*1a250*/  VIADD R4, R4, 0x1 ;  /* 0x0000000104047836 */ /* 0x000fe20000000000 */
[----:B------:R-:W-:Y:S01]  /*1a260*/  R2UR UR12, R9 ;  /* 0x00000000090c72ca */ /* 0x000fe200000e0000 */
[----:B------:R-:W-:Y:S01]  /*1a270*/  UIADD3.X UR27, URZ, UR23, URZ, UP1, !UPT ;  /* 0x000000173f1b7290 */ /* 0x000fe20008ffe43f */
[----:B------:R-:W-:Y:S01]  /*1a280*/  R2UR UR19, R2 ;  /* 0x00000000021372ca */ /* 0x000fe200000e0000 */
[----:B------:R-:W-:Y:S01]  /*1a290*/  UMOV UR16, 0x0 ;  /* 0x0000000000107882 */ /* 0x000fe20000000000 */
[----:B------:R-:W-:Y:S01]  /*1a2a0*/  ISETP.GT.AND P3, PT, R14, 0x1, PT ;  /* 0x000000010e00780c */ /* 0x000fe20003f64270 */
[----:B------:R-:W-:Y:S01]  /*1a2b0*/  UMOV UR17, 0x10000000 ;  /* 0x1000000000117882 */ /* 0x000fe20000000000 */
[----:B------:R-:W-:Y:S01]  /*1a2c0*/  ISETP.NE.AND P1, PT, R4, 0x6, PT ;  /* 0x000000060400780c */ /* 0x000fe20003f25270 */
[----:B------:R-:W-:-:S02]  /*1a2d0*/  VIADD R12, R12, 0x20 ;  /* 0x000000200c0c7836 */ /* 0x000fc40000000000 */
[----:B------:R-:W-:Y:S01]  /*1a2e0*/  UIADD3 UR8, UR7, 0x180, URZ ;  /* 0x0000018007087890 */ /* 0x000fe2000fffe03f */
[----:B0-----:R-:W-:Y:S01]  /*1a2f0*/  SEL R10, RZ, 0x1, P1 ;  /* 0x00000001ff0a7807 */ /* 0x001fe20000800000 */
[----:B------:R-:W-:Y:S01]  /*1a300*/  UIADD3 UR7, UR7, 0x30180, URZ ;  /* 0x0003018007077890 */ /* 0x000fe2000fffe03f */
[----:B------:R-:W-:Y:S02]  /*1a310*/  SEL R4, R4, RZ, P1 ;  /* 0x000000ff04047207 */ /* 0x000fe40000800000 */
[----:B------:R-:W-:-:S04]  /*1a320*/  LOP3.LUT R3, R3, R10, RZ, 0x3c, !PT ;  /* 0x0000000a03037212 */ /* 0x000fc800078e3cff */
[----:B------:R0:W-:Y:S02]  /*1a330*/  UTMALDG.3D [UR8], [UR14], desc[UR16] ;  /* 0x000010080e0075b4 */ /* 0x0001e40008011000 */
[----:B0-----:R-:W-:Y:S01]  /*1a340*/  UMOV UR8, UR7 ;  /* 0x0000000700087c82 */ /* 0x001fe20008000000 */
[----:B------:R-:W-:Y:S02]  /*1a350*/  UMOV UR11, UR19 ;  /* 0x00000013000b7c82 */ /* 0x000fe40008000000 */
[----:B------:R0:W-:Y:S02]  /*1a360*/  UTMALDG.3D [UR8], [UR26], desc[UR16] ;  /* 0x000010081a0075b4 */ /* 0x0001e40008011000 */
[----:B0-----:R-:W-:Y:S05]  /*1a370*/  @P3 BRA `(.L_x_551) ;  /* 0xfffffffc00503947 */ /* 0x001fea000383ffff */
.L_x_547:
[----:B------:R-:W-:Y:S05]  /*1a380*/  BSYNC B1 ;  /* 0x0000000000017941 */ /* 0x000fea0003800000 */
.L_x_546:
[----:B------:R-:W2:Y:S01]  /*1a390*/  LDL.LU R13, [R1+0x200] ;  /* 0x00020000010d7983 */ /* 0x000ea20000300800 */
[----:B------:R-:W-:Y:S01]  /*1a3a0*/  LOP3.LUT P1, RZ, R8, 0xff, RZ, 0xc0, !PT ;  /* 0x000000ff08ff7812 */ /* 0x000fe2000782c0ff */
[----:B------:R-:W-:Y:S01]  /*1a3b0*/  VIADD R6, R6, UR18 ;  /* 0x0000001206067c36 */ /* 0x000fe20008000000 */
[----:B------:R-:W-:Y:S01]  /*1a3c0*/  ULDC.64 UR8, c[0x0][0x650] ;  /* 0x0001940000087ab9 */ /* 0x000fe20000000a00 */
[----:B------:R-:W-:Y:S01]  /*1a3d0*/  UISETP.GE.U32.AND UP0, UPT, UR18, 0x6, UPT ;  /* 0x000000061200788c */ /* 0x000fe2000bf06070 */
[----:B------:R-:W-:Y:S01]  /*1a3e0*/  BSSY B1, `(.L_x_552) ;  /* 0x0000073000017945 */ /* 0x000fe20003800000 */
[----:B------:R-:W-:Y:S01]  /*1a3f0*/  IMAD.MOV.U32 R9, RZ, RZ, -0x1 ;  /* 0xffffffffff097424 */ /* 0x000fe200078e00ff */
[----:B------:R-:W-:Y:S02]  /*1a400*/  PRMT R4, RZ, 0x7610, R4 ;  /* 0x00007610ff047816 */ /* 0x000fe40000000004 */
[----:B------:R-:W-:Y:S02]  /*1a410*/  PRMT R8, RZ, 0x7610, R8 ;  /* 0x00007610ff087816 */ /* 0x000fe40000000008 */
[----:B------:R-:W-:-:S03]  /*1a420*/  PLOP3.LUT P3, PT, PT, PT, UP0, 0x80, 0x0 ;  /* 0x000000000000781c */ /* 0x000fc60003f6f008 */
[----:B------:R-:W0:Y:S01]  /*1a430*/  @P1 S2R R3, SR_CgaCtaId ;  /* 0x0000000000031919 */ /* 0x000e220000008800 */
[----:B------:R-:W-:-:S04]  /*1a440*/  @P1 MOV R2, 0x400 ;  /* 0x0000040000021802 */ /* 0x000fc80000000f00 */
[----:B0-----:R-:W-:-:S04]  /*1a450*/  @P1 LEA R2, R3, R2, 0x18 ;  /* 0x0000000203021211 */ /* 0x001fc800078ec0ff */
[----:B------:R0:W-:Y:S01]  /*1a460*/  @P1 SYNCS.ARRIVE.TRANS64.A1T0 RZ, [R2+URZ+0x78], RZ ;  /* 0x000078ff02ff19a7 */ /* 0x0001e2000810003f */
[----:B------:R-:W-:Y:S01]  /*1a470*/  ISETP.GT.U32.AND P1, PT, R6, 0x5, PT ;  /* 0x000000050600780c */ /* 0x000fe20003f24070 */
[----:B0-----:R-:W-:-:S05]  /*1a480*/  IMAD.U32 R2, RZ, RZ, UR18 ;  /* 0x00000012ff027e24 */ /* 0x001fca000f8e00ff */
[----:B------:R-:W-:Y:S01]  /*1a490*/  ISETP.LT.U32.AND P1, PT, R2, 0x6, P1 ;  /* 0x000000060200780c */ /* 0x000fe20000f21070 */
[----:B------:R-:W-:Y:S01]  /*1a4a0*/  IMAD.WIDE.U32 R2, R6, -0x55555555, RZ ;  /* 0xaaaaaaab06027825 */ /* 0x000fe200078e00ff */
[----:B------:R-:W-:-:S04]  /*1a4b0*/  MOV R2, 0xffffffff ;  /* 0xffffffff00027802 */ /* 0x000fc80000000f00 */
[----:B------:R-:W-:Y:S02]  /*1a4c0*/  SHF.R.U32.HI R5, RZ, 0x2, R3 ;  /* 0x00000002ff057819 */ /* 0x000fe40000011603 */
[----:B------:R-:W-:-:S03]  /*1a4d0*/  SEL R3, RZ, 0x1, !P1 ;  /* 0x00000001ff037807 */ /* 0x000fc60004800000 */
[----:B------:R-:W-:Y:S01]  /*1a4e0*/  IMAD R6, R5, -0x6, R6 ;  /* 0xfffffffa05067824 */ /* 0x000fe200078e0206 */
[----:B------:R-:W-:Y:S01]  /*1a4f0*/  LOP3.LUT R0, R0, R3, RZ, 0x3c, !PT ;  /* 0x0000000300007212 */ /* 0x000fe200078e3cff */
[----:B------:R-:W-:-:S03]  /*1a500*/  IMAD.MOV.U32 R3, RZ, RZ, -0x1 ;  /* 0xffffffffff037424 */ /* 0x000fc600078e00ff */
[----:B------:R-:W-:Y:S02]  /*1a510*/  @P3 LOP3.LUT R0, R0, 0x1, R5, 0x78, !PT ;  /* 0x0000000100003812 */ /* 0x000fe400078e7805 */
[----:B--2---:R-:W-:-:S04]  /*1a520*/  IADD3 R13, P1, R13, UR20, RZ ;  /* 0x000000140d0d7c10 */ /* 0x004fc8000ff3e0ff */
[----:B------:R-:W-:Y:S01]  /*1a530*/  IADD3.X R17, R17, UR13, RZ, P1, !PT ;  /* 0x0000000d11117c10 */ /* 0x000fe20008ffe4ff */
[----:B------:R0:W-:Y:S01]  /*1a540*/  STL [R1+0x200], R13 ;  /* 0x0002000d01007387 */ /* 0x0001e20000100800 */
[----:B------:R-:W-:-:S04]  /*1a550*/  ISETP.GE.U32.AND P1, PT, R13, UR8, PT ;  /* 0x000000080d007c0c */ /* 0x000fc8000bf26070 */
[----:B------:R-:W-:-:S13]  /*1a560*/  ISETP.GE.U32.AND.EX P1, PT, R17, UR9, PT, P1 ;  /* 0x0000000911007c0c */ /* 0x000fda000bf26110 */
[----:B0-----:R-:W-:Y:S05]  /*1a570*/  @P1 BRA `(.L_x_553) ;  /* 0x0000000400641947 */ /* 0x001fea0003800000 */
[----:B------:R-:W0:Y:S01]  /*1a580*/  S2R R7, SR_CTAID.X ;  /* 0x0000000000077919 */ /* 0x000e220000002500 */
[----:B------:R-:W-:Y:S01]  /*1a590*/  ULDC UR7, c[0x0][0x150] ;  /* 0x0000540000077ab9 */ /* 0x000fe20000000800 */
[----:B------:R-:W1:Y:S01]  /*1a5a0*/  LDC R4, c[0x0][0x144] ;  /* 0x00005100ff047b82 */ /* 0x000e620000000800 */
[----:B------:R-:W-:Y:S01]  /*1a5b0*/  UISETP.NE.AND UP0, UPT, UR45, URZ, UPT ;  /* 0x0000003f2d00728c */ /* 0x000fe2000bf05270 */
[----:B------:R-:W2:Y:S01]  /*1a5c0*/  S2R R5, SR_CTAID.Y ;  /* 0x0000000000057919 */ /* 0x000ea20000002600 */
[----:B------:R-:W-:Y:S01]  /*1a5d0*/  ULDC.64 UR8, c[0x0][0x628] ;  /* 0x00018a0000087ab9 */ /* 0x000fe20000000a00 */
[----:B------:R-:W-:-:S03]  /*1a5e0*/  ULDC UR10, c[0x0][0x630] ;  /* 0x00018c00000a7ab9 */ /* 0x000fc60000000800 */
[----:B------:R-:W-:Y:S01]  /*1a5f0*/  PLOP3.LUT P1, PT, PT, PT, UP0, 0x80, 0x0 ;  /* 0x000000000000781c */ /* 0x000fe20003f2f008 */
[----:B------:R-:W3:Y:S01]  /*1a600*/  LDC R10, c[0x0][0x148] ;  /* 0x00005200ff0a7b82 */ /* 0x000ee20000000800 */
[----:B0-----:R-:W-:Y:S02]  /*1a610*/  I2FP.F32.U32 R2, R7 ;  /* 0x0000000700027245 */ /* 0x001fe40000201000 */
[----:B--2---:R-:W-:-:S03]  /*1a620*/  I2FP.F32.U32 R3, R5 ;  /* 0x0000000500037245 */ /* 0x004fc60000201000 */
[----:B------:R-:W-:Y:S01]  /*1a630*/  FMUL R2, R2, UR7 ;  /* 0x0000000702027c20 */ /* 0x000fe20008400000 */
[----:B------:R-:W-:Y:S02]  /*1a640*/  ULDC UR7, c[0x0][0x154] ;  /* 0x0000550000077ab9 */ /* 0x000fe40000000800 */
[----:B------:R-:W-:-:S03]  /*1a650*/  FMUL R9, R3, UR7 ;  /* 0x0000000703097c20 */ /* 0x000fc60008400000 */
[----:B------:R-:W0:Y:S08]  /*1a660*/  F2I.U32.TRUNC.NTZ R2, R2 ;  /* 0x0000000200027305 */ /* 0x000e30000020f000 */
[----:B------:R-:W2:Y:S01]  /*1a670*/  F2I.U32.TRUNC.NTZ R9, R9 ;  /* 0x0000000900097305 */ /* 0x000ea2000020f000 */
[----:B0-----:R-:W-:Y:S02]  /*1a680*/  IMAD.MOV R3, RZ, RZ, -R2 ;  /* 0x000000ffff037224 */ /* 0x001fe400078e0a02 */
[----:B------:R-:W-:-:S02]  /*1a690*/  IMAD.MOV.U32 R2, RZ, RZ, R13 ;  /* 0x000000ffff027224 */ /* 0x000fc400078e000d */
[----:B-1----:R-:W-:Y:S02]  /*1a6a0*/  IMAD R7, R4, R3, R7 ;  /* 0x0000000304077224 */ /* 0x002fe400078e0207 */
[----:B--2---:R-:W-:-:S04]  /*1a6b0*/  IMAD.MOV R3, RZ, RZ, -R9 ;  /* 0x000000ffff037224 */ /* 0x004fc800078e0a09 */
[----:B---3--:R-:W-:Y:S01]  /*1a6c0*/  @P1 IMAD R7, R10, R3, R5 ;  /* 0x000000030a071224 */ /* 0x008fe200078e0205 */
[----:B------:R-:W-:Y:S01]  /*1a6d0*/  ISETP.NE.U32.AND P1, PT, RZ, UR8, PT ;  /* 0x00000008ff007c0c */ /* 0x000fe2000bf25070 */
[----:B------:R-:W-:-:S03]  /*1a6e0*/  IMAD.MOV.U32 R3, RZ, RZ, R17 ;  /* 0x000000ffff037224 */ /* 0x000fc600078e0011 */
[----:B------:R-:W-:-:S13]  /*1a6f0*/  ISETP.NE.AND.EX P1, PT, RZ, UR9, PT, P1 ;  /* 0x00000009ff007c0c */ /* 0x000fda000bf25310 */
[----:B------:R-:W-:Y:S05]  /*1a700*/  @!P1 BRA `(.L_x_554) ;  /* 0x0000000000289947 */ /* 0x000fea0003800000 */
[----:B------:R-:W-:Y:S02]  /*1a710*/  ULDC UR7, c[0x0][0x634] ;  /* 0x00018d0000077ab9 */ /* 0x000fe40000000800 */
[----:B------:R-:W-:-:S05]  /*1a720*/  IADD3 R3, P1, R13, UR7, RZ ;  /* 0x000000070d037c10 */ /* 0x000fca000ff3e0ff */
[----:B------:R-:W-:-:S04]  /*1a730*/  IMAD.X R9, RZ, RZ, R17, P1 ;  /* 0x000000ffff097224 */ /* 0x000fc800008e0611 */
[----:B------:R-:W-:-:S04]  /*1a740*/  IMAD.WIDE.U32 R4, R9, UR8, RZ ;  /* 0x0000000809047c25 */ /* 0x000fc8000f8e00ff */
[----:B------:R-:W-:-:S04]  /*1a750*/  IMAD.WIDE.U32 R4, P1, R3, UR9, R4 ;  /* 0x0000000903047c25 */ /* 0x000fc8000f820004 */
[----:B------:R-:W-:-:S04]  /*1a760*/  IMAD.WIDE.U32 R2, R3, UR8, RZ ;  /* 0x0000000803027c25 */ /* 0x000fc8000f8e00ff */
[----:B------:R-:W-:Y:S01]  /*1a770*/  IMAD.MOV.U32 R2, RZ, RZ, R5 ;  /* 0x000000ffff027224 */ /* 0x000fe200078e0005 */
[----:B------:R-:W-:Y:S01]  /*1a780*/  IADD3 RZ, P3, R3, R4, RZ ;  /* 0x0000000403ff7210 */ /* 0x000fe20007f7e0ff */
[----:B------:R-:W-:-:S04]  /*1a790*/  IMAD.X R3, RZ, RZ, RZ, P1 ;  /* 0x000000ffff037224 */ /* 0x000fc800008e06ff */
[----:B------:R-:W-:-:S08]  /*1a7a0*/  IMAD.WIDE.U32.X R2, R9, UR9, R2, P3 ;  /* 0x0000000909027c25 */ /* 0x000fd000098e0402 */
.L_x_554:
[--C-:B------:R-:W-:Y:S01]  /*1a7b0*/  SHF.R.U64 R9, R2, UR10, R3.reuse ;  /* 0x0000000a02097c19 */ /* 0x100fe20008001203 */
[----:B------:R-:W-:Y:S01]  /*1a7c0*/  ULDC.64 UR8, c[0x0][0x620] ;  /* 0x0001880000087ab9 */ /* 0x000fe20000000a00 */
[----:B------:R-:W-:Y:S01]  /*1a7d0*/  SHF.R.U32.HI R2, RZ, UR10, R3 ;  /* 0x0000000aff027c19 */ /* 0x000fe20008011603 */
[----:B------:R-:W-:Y:S01]  /*1a7e0*/  IMAD.MOV.U32 R3, RZ, RZ, R17 ;  /* 0x000000ffff037224 */ /* 0x000fe200078e0011 */
[----:B------:R-:W-:Y:S01]  /*1a7f0*/  IADD3 R11, P1, RZ, -R9, RZ ;  /* 0x80000009ff0b7210 */ /* 0x000fe20007f3e0ff */
[----:B------:R-:W-:-:S04]  /*1a800*/  ULDC UR7, c[0x0][0x618] ;  /* 0x0001860000077ab9 */ /* 0x000fc80000000800 */
[----:B------:R-:W-:-:S04]  /*1a810*/  IMAD.X R2, RZ, RZ, ~R2, P1 ;  /* 0x000000ffff027224 */ /* 0x000fc800008e0e02 */
[----:B------:R-:W-:-:S04]  /*1a820*/  IMAD R2, R2, UR8, RZ ;  /* 0x0000000802027c24 */ /* 0x000fc8000f8e02ff */
[----:B------:R-:W-:Y:S02]  /*1a830*/  IMAD R5, R11, UR9, R2 ;  /* 0x000000090b057c24 */ /* 0x000fe4000f8e0202 */
[----:B------:R-:W-:-:S04]  /*1a840*/  IMAD.MOV.U32 R2, RZ, RZ, R13 ;  /* 0x000000ffff027224 */ /* 0x000fc800078e000d */
[----:B------:R-:W-:Y:S01]  /*1a850*/  IMAD.WIDE.U32 R2, R11, UR8, R2 ;  /* 0x000000080b027c25 */ /* 0x000fe2000f8e0002 */
[----:B------:R-:W-:Y:S02]  /*1a860*/  ULDC.64 UR8, c[0x0][0x640] ;  /* 0x0001900000087ab9 */ /* 0x000fe40000000a00 */
[----:B------:R-:W-:Y:S02]  /*1a870*/  ISETP.NE.U32.AND P1, PT, RZ, UR8, PT ;  /* 0x00000008ff007c0c */ /* 0x000fe4000bf25070 */
[----:B------:R-:W-:Y:S02]  /*1a880*/  IADD3 R3, R3, R5, RZ ;  /* 0x0000000503037210 */ /* 0x000fe40007ffe0ff */
[----:B------:R-:W-:Y:S02]  /*1a890*/  ISETP.NE.AND.EX P1, PT, RZ, UR9, PT, P1 ;  /* 0x00000009ff007c0c */ /* 0x000fe4000bf25310 */
[--C-:B------:R-:W-:Y:S02]  /*1a8a0*/  SHF.R.U64 R10, R2, UR7, R3.reuse ;  /* 0x00000007020a7c19 */ /* 0x100fe40008001203 */
[----:B------:R-:W-:Y:S01]  /*1a8b0*/  SHF.R.U32.HI R3, RZ, UR7, R3 ;  /* 0x00000007ff037c19 */ /* 0x000fe20008011603 */
[----:B------:R-:W-:-:S03]  /*1a8c0*/  ULDC UR7, c[0x0][0x608] ;  /* 0x0001820000077ab9 */ /* 0x000fc60000000800 */
[--C-:B------:R-:W-:Y:S02]  /*1a8d0*/  SHF.R.U64 R12, R10, UR7, R3.reuse ;  /* 0x000000070a0c7c19 */ /* 0x100fe40008001203 */
[----:B------:R-:W-:Y:S01]  /*1a8e0*/  SHF.R.U32.HI R3, RZ, UR7, R3 ;  /* 0x00000007ff037c19 */ /* 0x000fe20008011603 */
[----:B------:R-:W-:-:S03]  /*1a8f0*/  ULDC UR7, c[0x0][0x658] ;  /* 0x0001960000077ab9 */ /* 0x000fc60000000800 */
[--C-:B------:R-:W-:Y:S02]  /*1a900*/  SHF.R.U64 R11, R12, UR7, R3.reuse ;  /* 0x000000070c0b7c19 */ /* 0x100fe40008001203 */
[----:B------:R-:W-:-:S03]  /*1a910*/  SHF.R.U32.HI R13, RZ, UR7, R3 ;  /* 0x00000007ff0d7c19 */ /* 0x000fc60008011603 */
[----:B------:R-:W-:Y:S02]  /*1a920*/  IMAD.MOV.U32 R2, RZ, RZ, R11 ;  /* 0x000000ffff027224 */ /* 0x000fe400078e000b */
[----:B------:R-:W-:Y:S01]  /*1a930*/  IMAD.MOV.U32 R3, RZ, RZ, R13 ;  /* 0x000000ffff037224 */ /* 0x000fe200078e000d */
[----:B------:R-:W-:Y:S06]  /*1a940*/  @!P1 BRA `(.L_x_555) ;  /* 0x0000000000289947 */ /* 0x000fec0003800000 */
        /* <DEDUP_REMOVED lines=10> */
.L_x_555:
[----:B------:R-:W-:Y:S01]  /*1a9f0*/  ULDC UR7, c[0x0][0x648] ;  /* 0x0001920000077ab9 */ /* 0x000fe20000000800 */
[----:B------:R-:W-:Y:S01]  /*1aa00*/  LOP3.LUT R12, R12, UR6, RZ, 0xc0, !PT ;  /* 0x000000060c0c7c12 */ /* 0x000fe2000f8ec0ff */
[----:B------:R-:W-:Y:S01]  /*1aa10*/  UISETP.NE.AND UP0, UPT, UR45, URZ, UPT ;  /* 0x0000003f2d00728c */ /* 0x000fe2000bf05270 */
[----:B------:R-:W-:Y:S01]  /*1aa20*/  SHF.R.U64 R3, R2, UR7, R3 ;  /* 0x0000000702037c19 */ /* 0x000fe20008001203 */
[----:B------:R-:W-:Y:S01]  /*1aa30*/  ULDC UR7, c[0x0][0x638] ;  /* 0x00018e0000077ab9 */ /* 0x000fe20000000800 */
[----:B------:R-:W-:-:S03]  /*1aa40*/  LOP3.LUT R4, R10, UR4, RZ, 0xc0, !PT ;  /* 0x000000040a047c12 */ /* 0x000fc6000f8ec0ff */
[----:B------:R-:W-:Y:S01]  /*1aa50*/  IMAD.MOV R2, RZ, RZ, -R3 ;  /* 0x000000ffff027224 */ /* 0x000fe200078e0a03 */
[----:B------:R-:W-:Y:S01]  /*1aa60*/  PLOP3.LUT P1, PT, PT, PT, UP0, 0x40, 0x0 ;  /* 0x000000000000781c */ /* 0x000fe20003f2e808 */
[----:B------:R-:W-:Y:S01]  /*1aa70*/  IMAD R12, R3, UR5, R12 ;  /* 0x00000005030c7c24 */ /* 0x000fe2000f8e020c */
[----:B------:R-:W-:Y:S01]  /*1aa80*/  PLOP3.LUT P3, PT, PT, PT, UP0, 0x40, 0x0 ;  /* 0x000000000000781c */ /* 0x000fe20003f6e808 */
[----:B------:R-:W-:Y:S01]  /*1aa90*/  IMAD R11, R2, UR7, R11 ;  /* 0x00000007020b7c24 */ /* 0x000fe2000f8e020b */
[----:B------:R-:W-:Y:S02]  /*1aaa0*/  ULDC UR7, c[0x0][0x610] ;  /* 0x0001840000077ab9 */ /* 0x000fe40000000800 */
[----:B------:R-:W-:Y:S01]  /*1aab0*/  IMAD R7, R12, UR7, R7 ;  /* 0x000000070c077c24 */ /* 0x000fe2000f8e0207 */
[----:B------:R-:W-:Y:S02]  /*1aac0*/  ULDC UR7, c[0x0][0x600] ;  /* 0x0001800000077ab9 */ /* 0x000fe40000000800 */
[----:B------:R-:W-:-:S05]  /*1aad0*/  IMAD R4, R11, UR7, R4 ;  /* 0x000000070b047c24 */ /* 0x000fca000f8e0204 */
[----:B------:R-:W-:Y:S02]  /*1aae0*/  SEL R2, R4, R7, P1 ;  /* 0x0000000704027207 */ /* 0x000fe40000800000 */
[----:B------:R-:W-:Y:S01]  /*1aaf0*/  SEL R3, R7, R4, P3 ;  /* 0x0000000407037207 */ /* 0x000fe20001800000 */
[----:B------:R-:W-:-:S07]  /*1ab00*/  IMAD.MOV.U32 R4, RZ, RZ, 0x1 ;  /* 0x00000001ff047424 */ /* 0x000fce00078e00ff */
.L_x_553:
[----:B------:R-:W-:Y:S05]  /*1ab10*/  BSYNC B1 ;  /* 0x0000000000017941 */ /* 0x000fea0003800000 */
.L_x_552:
[----:B------:R-:W-:-:S13]  /*1ab20*/  LOP3.LUT P1, RZ, R4, 0xff, RZ, 0xc0, !PT ;  /* 0x000000ff04ff7812 */ /* 0x000fda000782c0ff */
[----:B------:R-:W-:Y:S05]  /*1ab30*/  @P1 BRA `(.L_x_556) ;  /* 0xfffffff4002c1947 */ /* 0x000fea000383ffff */
[----:B------:R-:W-:Y:S05]  /*1ab40*/  BSYNC B0 ;  /* 0x0000000000007941 */ /* 0x000fea0003800000 */
.L_x_544:
[----:B------:R-:W-:-:S03]  /*1ab50*/  UMOV UR7, 0xffffffff ;  /* 0xffffffff00077882 */ /* 0x000fc60000000000 */
[----:B------:R-:W-:Y:S05]  /*1ab60*/  BRA.DIV UR7, `(.L_x_557) ;  /* 0x0000000607647947 */ /* 0x000fea000b800000 */
[----:B------:R-:W-:-:S13]  /*1ab70*/  ELECT P6, URZ, PT ;  /* 0x00000000003f782f */ /* 0x000fda00038c0000 */
.L_x_573:
[----:B------:R-:W-:Y:S04]  /*1ab80*/  BSSY B0, `(.L_x_558) ;  /* 0x000003e000007945 */ /* 0x000fe80003800000 */
[----:B------:R-:W-:Y:S05]  /*1ab90*/  @!P6 BRA `(.L_x_559) ;  /* 0x0000000000f0e947 */ /* 0x000fea0003800000 */
[----:B------:R-:W-:-:S04]  /*1aba0*/  ULOP3.LUT UR7, UR40, 0x2, URZ, 0xfc, !UPT ;  /* 0x0000000228077892 */ /* 0x000fc8000f8efc3f */
[----:B------:R-:W-:-:S06]  /*1abb0*/  UISETP.NE.AND UP0, UPT, UR7, 0x3, UPT ;  /* 0x000000030700788c */ /* 0x000fcc000bf05270 */
[----:B------:R-:W-:-:S13]  /*1abc0*/  PLOP3.LUT P0, PT, PT, PT, UP0, 0x80, 0x0 ;  /* 0x000000000000781c */ /* 0x000fda0003f0f008 */
[----:B------:R-:W-:Y:S05]  /*1abd0*/  @!P0 BRA `(.L_x_560) ;  /* 0x0000000000048947 */ /* 0x000fea0003800000 */
[----:B------:R-:W-:Y:S01]  /*1abe0*/  BPT.TRAP 0x1 ;  /* 0x000000040000795c */ /* 0x000fe20000300000 */
.L_x_560:
[----:B------:R-:W0:Y:S01]  /*1abf0*/  S2R R3, SR_CgaCtaId ;  /* 0x0000000000037919 */ /* 0x000e220000008800 */
[----:B------:R-:W-:-:S04]  /*1ac00*/  MOV R2, 0x400 ;  /* 0x0000040000027802 */ /* 0x000fc80000000f00 */
[----:B0-----:R-:W-:Y:S02]  /*1ac10*/  LEA R3, R3, R2, 0x18 ;  /* 0x0000000203037211 */ /* 0x001fe400078ec0ff */
[----:B------:R-:W-:-:S03]  /*1ac20*/  SHF.L.U32 R2, R0, 0x1f, RZ ;  /* 0x0000001f00027819 */ /* 0x000fc600000006ff */
[----:B------:R-:W-:-:S04]  /*1ac30*/  VIADD R3, R3, 0x30 ;  /* 0x0000003003037836 */ /* 0x000fc80000000000 */
[----:B------:R-:W-:-:S04]  /*1ac40*/  IMAD R5, R6, 0x8, R3 ;  /* 0x0000000806057824 */ /* 0x000fc800078e0203 */
[----:B------:R-:W0:Y:S02]  /*1ac50*/  SYNCS.PHASECHK.TRANS64.TRYWAIT P0, [R5+URZ], R2 ;  /* 0x00000002050075a7 */ /* 0x000e24000800017f */
[----:B0-----:R-:W-:Y:S05]  /*1ac60*/  @!P0 BRA `(.L_x_561) ;  /* 0x0000000400448947 */ /* 0x001fea0003800000 */
.L_x_574:
[----:B------:R-:W-:-:S05]  /*1ac70*/  VIADD R6, R6, 0x1 ;  /* 0x0000000106067836 */ /* 0x000fca0000000000 */
[----:B------:R-:W-:-:S04]  /*1ac80*/  ISETP.NE.AND P0, PT, R6, 0x6, PT ;  /* 0x000000060600780c */ /* 0x000fc80003f05270 */
[----:B0-----:R-:W-:Y:S02]  /*1ac90*/  SEL R5, RZ, 0x1, P0 ;  /* 0x00000001ff057807 */ /* 0x001fe40000000000 */
[----:B------:R-:W-:Y:S02]  /*1aca0*/  SEL R6, R6, RZ, P0 ;  /* 0x000000ff06067207 */ /* 0x000fe40000000000 */
[----:B------:R-:W-:-:S03]  /*1acb0*/  LOP3.LUT R5, R0, R5, RZ, 0x3c, !PT ;  /* 0x0000000500057212 */ /* 0x000fc600078e3cff */
[----:B------:R-:W-:Y:S01]  /*1acc0*/  IMAD R7, R6, 0x8, R3 ;  /* 0x0000000806077824 */ /* 0x000fe200078e0203 */
[----:B------:R-:W-:-:S04]  /*1acd0*/  SHF.L.U32 R0, R5, 0x1f, RZ ;  /* 0x0000001f05007819 */ /* 0x000fc800000006ff */
[----:B------:R-:W0:Y:S02]  /*1ace0*/  SYNCS.PHASECHK.TRANS64.TRYWAIT P0, [R7+URZ], R0 ;  /* 0x00000000070075a7 */ /* 0x000e24000800017f */
[----:B0-----:R-:W-:Y:S05]  /*1acf0*/  @!P0 BRA `(.L_x_562) ;  /* 0x0000000400348947 */ /* 0x001fea0003800000 */
.L_x_575:
[----:B0-----:R-:W-:-:S04]  /*1ad00*/  IADD3 R0, R6, 0x1, RZ ;  /* 0x0000000106007810 */ /* 0x001fc80007ffe0ff */
[----:B------:R-:W-:-:S04]  /*1ad10*/  ISETP.NE.AND P0, PT, R0, 0x6, PT ;  /* 0x000000060000780c */ /* 0x000fc80003f05270 */
[----:B------:R-:W-:Y:S02]  /*1ad20*/  SEL R2, RZ, 0x1, P0 ;  /* 0x00000001ff027807 */ /* 0x000fe40000000000 */
[----:B------:R-:W-:Y:S02]  /*1ad30*/  SEL R4, R0, RZ, P0 ;  /* 0x000000ff00047207 */ /* 0x000fe40000000000 */
[----:B------:R-:W-:-:S03]  /*1ad40*/  LOP3.LUT R5, R5, R2, RZ, 0x3c, !PT ;  /* 0x0000000205057212 */ /* 0x000fc600078e3cff */
[----:B------:R-:W-:Y:S01]  /*1ad50*/  IMAD R7, R4, 0x8, R3 ;  /* 0x0000000804077824 */ /* 0x000fe200078e0203 */
[----:B------:R-:W-:-:S04]  /*1ad60*/  SHF.L.U32 R0, R5, 0x1f, RZ ;  /* 0x0000001f05007819 */ /* 0x000fc800000006ff */
[----:B------:R-:W0:Y:S02]  /*1ad70*/  SYNCS.PHASECHK.TRANS64.TRYWAIT P0, [R7+URZ], R0 ;  /* 0x00000000070075a7 */ /* 0x000e24000800017f */
[----:B0-----:R-:W-:Y:S05]  /*1ad80*/  @!P0 BRA `(.L_x_563) ;  /* 0x0000000400248947 */ /* 0x001fea0003800000 */
.L_x_576:
[----:B0-----:R-:W-:-:S05]  /*1ad90*/  VIADD R0, R4, 0x1 ;  /* 0x0000000104007836 */ /* 0x001fca0000000000 */
        /* <DEDUP_REMOVED lines=8> */
.L_x_577:
        /* <DEDUP_REMOVED lines=9> */
.L_x_578:
[----:B0-----:R-:W-:-:S05]  /*1aeb0*/  VIADD R0, R4, 0x1 ;  /* 0x0000000104007836 */ /* 0x001fca0000000000 */
[----:B------:R-:W-:-:S04]  /*1aec0*/  ISETP.NE.AND P0, PT, R0, 0x6, PT ;  /* 0x000000060000780c */ /* 0x000fc80003f05270 */
[----:B------:R-:W-:Y:S02]  /*1aed0*/  SEL R2, RZ, 0x1, P0 ;  /* 0x00000001ff027807 */ /* 0x000fe40000000000 */
[----:B------:R-:W-:Y:S02]  /*1aee0*/  SEL R0, R0, RZ, P0 ;  /* 0x000000ff00007207 */ /* 0x000fe40000000000 */
[----:B------:R-:W-:-:S03]  /*1aef0*/  LOP3.LUT R2, R5, R2, RZ, 0x3c, !PT ;  /* 0x0000000205027212 */ /* 0x000fc600078e3cff */
[----:B------:R-:W-:Y:S01]  /*1af00*/  IMAD R3, R0, 0x8, R3 ;  /* 0x0000000800037824 */ /* 0x000fe200078e0203 */
[----:B------:R-:W-:-:S07]  /*1af10*/  SHF.L.U32 R0, R2, 0x1f, RZ ;  /* 0x0000001f02007819 */ /* 0x000fce00000006ff */
.L_x_566:
[----:B0-----:R0:W1:Y:S02]  /*1af20*/  SYNCS.PHASECHK.TRANS64.TRYWAIT P0, [R3+URZ], R0 ;  /* 0x00000000030075a7 */ /* 0x001064000800017f */
[----:B-1----:R-:W-:Y:S05]  /*1af30*/  @!P0 NANOSLEEP.SYNCS 0x989680 ;  /* 0x009896800000895d */ /* 0x002fea0003900000 */
[----:B------:R-:W1:Y:S02]  /*1af40*/  @!P0 SYNCS.PHASECHK.TRANS64 P0, [R3+URZ], R0 ;  /* 0x00000000030085a7 */ /* 0x000e64000800007f */
[----:B-1----:R-:W-:Y:S05]  /*1af50*/  @!P0 BRA `(.L_x_566) ;  /* 0xfffffffc00f08947 */ /* 0x002fea000383ffff */
.L_x_559:
[----:B------:R-:W-:Y:S05]  /*1af60*/  BSYNC B0 ;  /* 0x0000000000007941 */ /* 0x000fea0003800000 */
.L_x_558:
[----:B------:R-:W-:Y:S05]  /*1af70*/  EXIT ;  /* 0x000000000000794d */ /* 0x000fea0003800000 */
.L_x_17:
[----:B-1----:R1:W4:Y:S02]  /*1af80*/  SYNCS.PHASECHK.TRANS64.TRYWAIT P1, [R3+URZ], R0 ;  /* 0x00000000030075a7 */ /* 0x002324000802017f */
[----:B----4-:R-:W-:Y:S05]  /*1af90*/  @!P1 NANOSLEEP.SYNCS 0x989680 ;  /* 0x009896800000995d */ /* 0x010fea0003900000 */
[----:B------:R-:W4:Y:S02]  /*1afa0*/  @!P1 SYNCS.PHASECHK.TRANS64 P1, [R3+URZ], R0 ;  /* 0x00000000030095a7 */ /* 0x000f24000802007f */
[----:B----4-:R-:W-:Y:S05]  /*1afb0*/  @!P1 BRA `(.L_x_17) ;  /* 0xfffffffc00f09947 */ /* 0x010fea000383ffff */
[----:B------:R-:W-:Y:S05]  /*1afc0*/  BRA `(.L_x_16) ;  /* 0xfffffe6400207947 */ /* 0x000fea000383ffff */
.L_x_22:
[----:B-1----:R-:W-:-:S04]  /*1afd0*/  IMAD.U32 R5, RZ, RZ, UR8 ;  /* 0x00000008ff057e24 */ /* 0x002fc8000f8e00ff */
[----:B------:R1:W2:Y:S03]  /*1afe0*/  SYNCS.PHASECHK.TRANS64.TRYWAIT P1, [R5+URZ], R4 ;  /* 0x00000004050075a7 */ /* 0x0002a6000802017f */
[----:B--2---:R-:W-:Y:S05]  /*1aff0*/  @!P1 NANOSLEEP.SYNCS 0x989680 ;  /* 0x009896800000995d */ /* 0x004fea0003900000 */
[----:B------:R-:W2:Y:S02]  /*1b000*/  @!P1 SYNCS.PHASECHK.TRANS64 P1, [R5+URZ], R4 ;  /* 0x00000004050095a7 */ /* 0x000ea4000802007f */
[----:B--2---:R-:W-:Y:S05]  /*1b010*/  @!P1 BRA `(.L_x_22) ;  /* 0xfffffffc00ec9947 */ /* 0x004fea000383ffff */
[----:B------:R-:W-:Y:S05]  /*1b020*/  BRA `(.L_x_21) ;  /* 0xfffffe98009c7947 */ /* 0x000fea000383ffff */
.L_x_545:
[----:B------:R-:W-:Y:S01]  /*1b030*/  BSSY B1, `(.L_x_567) ;  /* 0x0000006000017945 */ /* 0x000fe20003800000 */
[----:B------:R-:W-:-:S07]  /*1b040*/  IMAD.MOV.U32 R15, RZ, RZ, -0x1 ;  /* 0xffffffffff0f7424 */ /* 0x000fce00078e00ff */
[----:B------:R-:W-:Y:S05]  /*1b050*/  WARPSYNC.COLLECTIVE R15, `(.L_x_568) ;  /* 0x000000000f0c7348 */ /* 0x000fea0003c00000 */
[----:B------:R-:W-:Y:S02]  /*1b060*/  ELECT P6, UR62, PT ;  /* 0x00000000003e782f */ /* 0x000fe400038c0000 */
[----:B------:R-:W-:Y:S01]  /*1b070*/  MOV R14, UR62 ;  /* 0x0000003e000e7c02 */ /* 0x000fe20008000f00 */
[----:B------:R-:W-:Y:S10]  /*1b080*/  ENDCOLLECTIVE ;  /* 0x000000000000791b */ /* 0x000ff40003800000 */
.L_x_568:
[----:B------:R-:W-:Y:S05]  /*1b090*/  BSYNC B1 ;  /* 0x0000000000017941 */ /* 0x000fea0003800000 */
.L_x_567:
[----:B------:R-:W-:Y:S05]  /*1b0a0*/  BRA `(.L_x_569) ;  /* 0xffffffec00dc7947 */ /* 0x000fea000383ffff */
.L_x_548:
[----:B0-----:R0:W1:Y:S02]  /*1b0b0*/  SYNCS.PHASECHK.TRANS64.TRYWAIT P1, [R10+URZ+0x30], R5 ;  /* 0x000030050a0075a7 */ /* 0x001064000802017f */
[----:B-1----:R-:W-:Y:S05]  /*1b0c0*/  @!P1 NANOSLEEP.SYNCS 0x989680 ;  /* 0x009896800000995d */ /* 0x002fea0003900000 */
[----:B------:R-:W1:Y:S02]  /*1b0d0*/  @!P1 SYNCS.PHASECHK.TRANS64 P1, [R10+URZ+0x30], R5 ;  /* 0x000030050a0095a7 */ /* 0x000e64000802007f */
[----:B-1----:R-:W-:Y:S05]  /*1b0e0*/  @!P1 BRA `(.L_x_548) ;  /* 0xfffffffc00f09947 */ /* 0x002fea000383ffff */
[----:B------:R-:W-:Y:S05]  /*1b0f0*/  BRA `(.L_x_570) ;  /* 0xfffffff000107947 */ /* 0x000fea000383ffff */
.L_x_557:
[----:B------:R-:W-:Y:S01]  /*1b100*/  BSSY B0, `(.L_x_571) ;  /* 0x0000006000007945 */ /* 0x000fe20003800000 */
[----:B------:R-:W-:-:S07]  /*1b110*/  IMAD.MOV.U32 R15, RZ, RZ, -0x1 ;  /* 0xffffffffff0f7424 */ /* 0x000fce00078e00ff */
[----:B------:R-:W-:Y:S05]  /*1b120*/  WARPSYNC.COLLECTIVE R15, `(.L_x_572) ;  /* 0x000000000f0c7348 */ /* 0x000fea0003c00000 */
[----:B------:R-:W-:Y:S02]  /*1b130*/  ELECT P6, UR62, PT ;  /* 0x00000000003e782f */ /* 0x000fe400038c0000 */
[----:B------:R-:W-:Y:S01]  /*1b140*/  MOV R14, UR62 ;  /* 0x0000003e000e7c02 */ /* 0x000fe20008000f00 */
[----:B------:R-:W-:Y:S10]  /*1b150*/  ENDCOLLECTIVE ;  /* 0x000000000000791b */ /* 0x000ff40003800000 */
.L_x_572:
[----:B------:R-:W-:Y:S05]  /*1b160*/  BSYNC B0 ;  /* 0x0000000000007941 */ /* 0x000fea0003800000 */
.L_x_571:
[----:B------:R-:W-:Y:S05]  /*1b170*/  BRA `(.L_x_573) ;  /* 0xfffffff800807947 */ /* 0x000fea000383ffff */
.L_x_561:
[----:B0-----:R0:W1:Y:S02]  /*1b180*/  SYNCS.PHASECHK.TRANS64.TRYWAIT P0, [R5+URZ], R2 ;  /* 0x00000002050075a7 */ /* 0x001064000800017f */
[----:B-1----:R-:W-:Y:S05]  /*1b190*/  @!P0 NANOSLEEP.SYNCS 0x989680 ;  /* 0x009896800000895d */ /* 0x002fea0003900000 */
[----:B------:R-:W1:Y:S02]  /*1b1a0*/  @!P0 SYNCS.PHASECHK.TRANS64 P0, [R5+URZ], R2 ;  /* 0x00000002050085a7 */ /* 0x000e64000800007f */
[----:B-1----:R-:W-:Y:S05]  /*1b1b0*/  @!P0 BRA `(.L_x_561) ;  /* 0xfffffffc00f08947 */ /* 0x002fea000383ffff */
[----:B------:R-:W-:Y:S05]  /*1b1c0*/  BRA `(.L_x_574) ;  /* 0xfffffff800a87947 */ /* 0x000fea000383ffff */
.L_x_562:
[----:B0-----:R0:W1:Y:S02]  /*1b1d0*/  SYNCS.PHASECHK.TRANS64.TRYWAIT P0, [R7+URZ], R0 ;  /* 0x00000000070075a7 */ /* 0x001064000800017f */
[----:B-1----:R-:W-:Y:S05]  /*1b1e0*/  @!P0 NANOSLEEP.SYNCS 0x989680 ;  /* 0x009896800000895d */ /* 0x002fea0003900000 */
[----:B------:R-:W1:Y:S02]  /*1b1f0*/  @!P0 SYNCS.PHASECHK.TRANS64 P0, [R7+URZ], R0 ;  /* 0x00000000070085a7 */ /* 0x000e64000800007f */
[----:B-1----:R-:W-:Y:S05]  /*1b200*/  @!P0 BRA `(.L_x_562) ;  /* 0xfffffffc00f08947 */ /* 0x002fea000383ffff */
[----:B------:R-:W-:Y:S05]  /*1b210*/  BRA `(.L_x_575) ;  /* 0xfffffff800b87947 */ /* 0x000fea000383ffff */
.L_x_563:
[----:B0-----:R0:W1:Y:S02]  /*1b220*/  SYNCS.PHASECHK.TRANS64.TRYWAIT P0, [R7+URZ], R0 ;  /* 0x00000000070075a7 */ /* 0x001064000800017f */
[----:B-1----:R-:W-:Y:S05]  /*1b230*/  @!P0 NANOSLEEP.SYNCS 0x989680 ;  /* 0x009896800000895d */ /* 0x002fea0003900000 */
[----:B------:R-:W1:Y:S02]  /*1b240*/  @!P0 SYNCS.PHASECHK.TRANS64 P0, [R7+URZ], R0 ;  /* 0x00000000070085a7 */ /* 0x000e64000800007f */
[----:B-1----:R-:W-:Y:S05]  /*1b250*/  @!P0 BRA `(.L_x_563) ;  /* 0xfffffffc00f08947 */ /* 0x002fea000383ffff */
[----:B------:R-:W-:Y:S05]  /*1b260*/  BRA `(.L_x_576) ;  /* 0xfffffff800c87947 */ /* 0x000fea000383ffff */
.L_x_564:
[----:B0-----:R0:W1:Y:S02]  /*1b270*/  SYNCS.PHASECHK.TRANS64.TRYWAIT P0, [R7+URZ], R0 ;  /* 0x00000000070075a7 */ /* 0x001064000800017f */
[----:B-1----:R-:W-:Y:S05]  /*1b280*/  @!P0 NANOSLEEP.SYNCS 0x989680 ;  /* 0x009896800000895d */ /* 0x002fea0003900000 */
[----:B------:R-:W1:Y:S02]  /*1b290*/  @!P0 SYNCS.PHASECHK.TRANS64 P0, [R7+URZ], R0 ;  /* 0x00000000070085a7 */ /* 0x000e64000800007f */
[----:B-1----:R-:W-:Y:S05]  /*1b2a0*/  @!P0 BRA `(.L_x_564) ;  /* 0xfffffffc00f08947 */ /* 0x002fea000383ffff */
[----:B------:R-:W-:Y:S05]  /*1b2b0*/  BRA `(.L_x_577) ;  /* 0xfffffff800d87947 */ /* 0x000fea000383ffff */
.L_x_565:
[----:B0-----:R0:W1:Y:S02]  /*1b2c0*/  SYNCS.PHASECHK.TRANS64.TRYWAIT P0, [R7+URZ], R0 ;  /* 0x00000000070075a7 */ /* 0x001064000800017f */
[----:B-1----:R-:W-:Y:S05]  /*1b2d0*/  @!P0 NANOSLEEP.SYNCS 0x989680 ;  /* 0x009896800000895d */ /* 0x002fea0003900000 */
[----:B------:R-:W1:Y:S02]  /*1b2e0*/  @!P0 SYNCS.PHASECHK.TRANS64 P0, [R7+URZ], R0 ;  /* 0x00000000070085a7 */ /* 0x000e64000800007f */
[----:B-1----:R-:W-:Y:S05]  /*1b2f0*/  @!P0 BRA `(.L_x_565) ;  /* 0xfffffffc00f08947 */ /* 0x002fea000383ffff */
[----:B------:R-:W-:Y:S05]  /*1b300*/  BRA `(.L_x_578) ;  /* 0xfffffff800e87947 */ /* 0x000fea000383ffff */
.L_x_579:
[----:B------:R-:W-:-:S00]  /*1b310*/  BRA `(.L_x_579) ;  /* 0xfffffffc00fc7947 */ /* 0x000fc0000383ffff */
[----:B------:R-:W-:-:S00]  /*1b320*/  NOP ;  /* 0x0000000000007918 */ /* 0x000fc00000000000 */
        /* <DEDUP_REMOVED lines=13> */
.L_x_580:


//--------------------- .nv.global.init           --------------------------
	.section	.nv.global.init,"aw",@progbits
.nv.global.init:
	.type		$str$22,@object
	.size		$str$22,($str$23 - $str$22)
$str$22:
        /*0000*/ 	.byte	0x6b, 0x5f, 0x74, 0x69, 0x6c, 0x65, 0x5f, 0x63, 0x6f, 0x75, 0x6e, 0x74, 0x20, 0x3e, 0x3d, 0x20
        /*0010*/ 	.byte	0x31, 0x00
	.type		$str$23,@object
	.size		$str$23,(__unnamed_1 - $str$23)
$str$23:
        /*0012*/ 	.byte	0x2f, 0x74, 0x6d, 0x70, 0x2f, 0x63, 0x75, 0x74, 0x6c, 0x61, 0x73, 0x73, 0x5f, 0x73, 0x77, 0x65
        /*0022*/ 	.byte	0x65, 0x70, 0x5f, 0x73, 0x72, 0x63, 0x2f, 0x69, 0x6e, 0x63, 0x6c, 0x75, 0x64, 0x65, 0x2f, 0x63
        /*0032*/ 	.byte	0x75, 0x74, 0x6c, 0x61, 0x73, 0x73, 0x2f, 0x67, 0x65, 0x6d, 0x6d, 0x2f, 0x63, 0x6f, 0x6c, 0x6c
        /*0042*/ 	.byte	0x65, 0x63, 0x74, 0x69, 0x76, 0x65, 0x2f, 0x73, 0x6d, 0x39, 0x30, 0x5f, 0x6d, 0x6d, 0x61, 0x5f
        /*0052*/ 	.byte	0x74, 0x6d, 0x61, 0x5f, 0x67, 0x6d, 0x6d, 0x61, 0x5f, 0x73, 0x73, 0x5f, 0x77, 0x61, 0x72, 0x70
        /*0062*/ 	.byte	0x73, 0x70, 0x65, 0x63, 0x69, 0x61, 0x6c, 0x69, 0x7a, 0x65, 0x64, 0x2e, 0x68, 0x70, 0x70, 0x00
	.type		__unnamed_1,@object
	.size		__unnamed_1,(.L_0 - __unnamed_1)
__unnamed_1:
        /* <DEDUP_REMOVED lines=178> */
        /*0b92*/ 	.byte	0x5d, 0x00
.L_0:


//--------------------- .nv.shared._ZN7cutlass13device_kernelINS_4gemm6kernel13GemmUniversalIN4cute5tupleIJiiiiEEENS1_10collective13CollectiveMmaINS1_34MainloopSm90TmaGmmaWarpSpecializedILi6ENS5_IJNS4_1CILi1EEESB_SB_EEENS1_35KernelTmaWarpSpecializedCooperativeEEENS5_IJNSA_ILi256EEESF_NSA_ILi32EEEEEENS_10tfloat32_tENS5_IJlSB_lEEESI_SJ_NS4_8TiledMMAINS4_8MMA_AtomIJNS4_4SM904GMMA30MMA_64x256x8_F32TF32TF32_SS_TNILNSN_7ScaleInE1ELSP_1EEEEEENS4_6LayoutINS5_IJNSA_ILi2EEESB_SB_EEENS5_IJSB_NSA_ILi0EEESV_EEEEENS5_IJNS4_10UnderscoreESY_SY_EEEEENS4_13SM90_TMA_LOADENS4_14ComposedLayoutINS4_7SwizzleILi3ELi4ELi3EEENS4_18smem_ptr_flag_bitsILi32EEENSS_INS5_IJNSA_ILi8EEESG_EEENS5_IJSG_SB_EEEEEEEvNS4_8identityES11_S1B_vS1C_EENS_8epilogue10collective6detail29Sm90TmaWarpSpecializedAdapterINS1F_15DefaultEpilogueISI_SJ_SJ_NS1E_6thread17LinearCombinationISI_Li1EffLNS1J_9ScaleType4KindE0ELNS_15FloatRoundStyleE2ESI_EENS1_15EpilogueDefaultEEEEEvvEEEEvNT_6ParamsE --------------------------
	.section	.nv.shared._ZN7cutlass13device_kernelINS_4gemm6kernel13GemmUniversalIN4cute5tupleIJiiiiEEENS1_10collective13CollectiveMmaINS1_34MainloopSm90TmaGmmaWarpSpecializedILi6ENS5_IJNS4_1CILi1EEESB_SB_EEENS1_35KernelTmaWarpSpecializedCooperativeEEENS5_IJNSA_ILi256EEESF_NSA_ILi32EEEEEENS_10tfloat32_tENS5_IJlSB_lEEESI_SJ_NS4_8TiledMMAINS4_8MMA_AtomIJNS4_4SM904GMMA30MMA_64x256x8_F32TF32TF32_SS_TNILNSN_7ScaleInE1ELSP_1EEEEEENS4_6LayoutINS5_IJNSA_ILi2EEESB_SB_EEENS5_IJSB_NSA_ILi0EEESV_EEEEENS5_IJNS4_10UnderscoreESY_SY_EEEEENS4_13SM90_TMA_LOADENS4_14ComposedLayoutINS4_7SwizzleILi3ELi4ELi3EEENS4_18smem_ptr_flag_bitsILi32EEENSS_INS5_IJNSA_ILi8EEESG_EEENS5_IJSG_SB_EEEEEEEvNS4_8identityES11_S1B_vS1C_EENS_8epilogue10collective6detail29Sm90TmaWarpSpecializedAdapterINS1F_15DefaultEpilogueISI_SJ_SJ_NS1E_6thread17LinearCombinationISI_Li1EffLNS1J_9ScaleType4KindE0ELNS_15FloatRoundStyleE2ESI_EENS1_15EpilogueDefaultEEEEEvvEEEEvNT_6ParamsE,"aw",@nobits
	.sectionflags	@""
	.align	16
	.zero		1024


//--------------------- .nv.shared.reserved.0     --------------------------
	.section	.nv.shared.reserved.0,"aw",@nobits
	.weak		__nv_reservedSMEM_offset_0_alias
	.size		__nv_reservedSMEM_offset_0_alias, 0, 0
	.other		__nv_reservedSMEM_offset_0_alias,@"STO_CUDA_RESERVED_SHARED STV_DEFAULT"
__nv_reservedSMEM_offset_0_alias:
	.zero		0


//--------------------- .nv.global                --------------------------
	.section	.nv.global,"aw",@nobits
.nv.global:
	.type		_ZN40_INTERNAL_0a15f730_4_k_cu_18b8d4de_267934cute1_E,@object
	.size		_ZN40_INTERNAL_0a15f730_4_k_cu_18b8d4de_267934cute1_E,(_ZN40_INTERNAL_0a15f730_4_k_cu_18b8d4de_267934cuda3std3__45__cpo6cbeginE - _ZN40_INTERNAL_0a15f730_4_k_cu_18b8d4de_267934cute1_E)
_ZN40_INTERNAL_0a15f730_4_k_cu_18b8d4de_267934cute1_E:
	.zero		1
	.type		_ZN40_INTERNAL_0a15f730_4_k_cu_18b8d4de_267934cuda3std3__45__cpo6cbeginE,@object
	.size		_ZN40_INTERNAL_0a15f730_4_k_cu_18b8d4de_267934cuda3std3__45__cpo6cbeginE,(_ZN40_INTERNAL_0a15f730_4_k_cu_18b8d4de_267934cuda3std3__48in_placeE - _ZN40_INTERNAL_0a15f730_4_k_cu_18b8d4de_267934cuda3std3__45__cpo6cbeginE)
_ZN40_INTERNAL_0a15f730_4_k_cu_18b8d4de_267934cuda3std3__45__cpo6cbeginE:
	.zero		1
	.type		_ZN40_INTERNAL_0a15f730_4_k_cu_18b8d4de_267934cuda3std3__48in_placeE,@object
	.size		_ZN40_INTERNAL_0a15f730_4_k_cu_18b8d4de_267934cuda3std3__48in_placeE,(_ZN40_INTERNAL_0a15f730_4_k_cu_18b8d4de_267934cuda3std6ranges3__45__cpo9iter_moveE - _ZN40_INTERNAL_0a15f730_4_k_cu_18b8d4de_267934cuda3std3__48in_placeE)
_ZN40_INTERNAL_0a15f730_4_k_cu_18b8d4de_267934cuda3std3__48in_placeE:
	.zero		1
	.type		_ZN40_INTERNAL_0a15f730_4_k_cu_18b8d4de_267934cuda3std6ranges3__45__cpo9iter_moveE,@object
	.size		_ZN40_INTERNAL_0a15f730_4_k_cu_18b8d4de_267934cuda3std6ranges3__45__cpo9iter_moveE,(_ZN40_INTERNAL_0a15f730_4_k_cu_18b8d4de_267934cuda3std3__45__cpo5beginE - _ZN40_INTERNAL_0a15f730_4_k_cu_18b8d4de_267934cuda3std6ranges3__45__cpo9iter_moveE)
_ZN40_INTERNAL_0a15f730_4_k_cu_18b8d4de_267934cuda3std6ranges3__45__cpo9iter_moveE:
	.zero		1
	.type		_ZN40_INTERNAL_0a15f730_4_k_cu_18b8d4de_267934cuda3std3__45__cpo5beginE,@object
	.size		_ZN40_INTERNAL_0a15f730_4_k_cu_18b8d4de_267934cuda3std3__45__cpo5beginE,(_ZN40_INTERNAL_0a15f730_4_k_cu_18b8d4de_267934cuda3std3__442_GLOBAL__N__0a15f730_4_k_cu_18b8d4de_267936ignoreE - _ZN40_INTERNAL_0a15f730_4_k_cu_18b8d4de_267934cuda3std3__45__cpo5beginE)
_ZN40_INTERNAL_0a15f730_4_k_cu_18b8d4de_267934cuda3std3__45__cpo5beginE:
	.zero		1
	.type		_ZN40_INTERNAL_0a15f730_4_k_cu_18b8d4de_267934cuda3std3__442_GLOBAL__N__0a15f730_4_k_cu_18b8d4de_267936ignoreE,@object
	.size		_ZN40_INTERNAL_0a15f730_4_k_cu_18b8d4de_267934cuda3std3__442_GLOBAL__N__0a15f730_4_k_cu_18b8d4de_267936ignoreE,(_ZN40_INTERNAL_0a15f730_4_k_cu_18b8d4de_267934cute7productE - _ZN40_INTERNAL_0a15f730_4_k_cu_18b8d4de_267934cuda3std3__442_GLOBAL__N__0a15f730_4_k_cu_18b8d4de_267936ignoreE)
_ZN40_INTERNAL_0a15f730_4_k_cu_18b8d4de_267934cuda3std3__442_GLOBAL__N__0a15f730_4_k_cu_18b8d4de_267936ignoreE:
	.zero		1
	.type		_ZN40_INTERNAL_0a15f730_4_k_cu_18b8d4de_267934cute7productE,@object
	.size		_ZN40_INTERNAL_0a15f730_4_k_cu_18b8d4de_267934cute7productE,(_ZN40_INTERNAL_0a15f730_4_k_cu_18b8d4de_267934cuda3std3__45__cpo3endE - _ZN40_INTERNAL_0a15f730_4_k_cu_18b8d4de_267934cute7productE)
_ZN40_INTERNAL_0a15f730_4_k_cu_18b8d4de_267934cute7productE:
	.zero		1
	.type		_ZN40_INTERNAL_0a15f730_4_k_cu_18b8d4de_267934cuda3std3__45__cpo3endE,@object
	.size		_ZN40_INTERNAL_0a15f730_4_k_cu_18b8d4de_267934cuda3std3__45__cpo3endE,(_ZN40_INTERNAL_0a15f730_4_k_cu_18b8d4de_267934cuda3std3__419piecewise_constructE - _ZN40_INTERNAL_0a15f730_4_k_cu_18b8d4de_267934cuda3std3__45__cpo3endE)
_ZN40_INTERNAL_0a15f730_4_k_cu_18b8d4de_267934cuda3std3__45__cpo3endE:
	.zero		1
	.type		_ZN40_INTERNAL_0a15f730_4_k_cu_18b8d4de_267934cuda3std3__419piecewise_constructE,@object
	.size		_ZN40_INTERNAL_0a15f730_4_k_cu_18b8d4de_267934cuda3std3__419piecewise_constructE,(_ZN40_INTERNAL_0a15f730_4_k_cu_18b8d4de_267934cuda3std3__45__cpo4cendE - _ZN40_INTERNAL_0a15f730_4_k_cu_18b8d4de_267934cuda3std3__419piecewise_constructE)
_ZN40_INTERNAL_0a15f730_4_k_cu_18b8d4de_267934cuda3std3__419piecewise_constructE:
	.zero		1
	.type		_ZN40_INTERNAL_0a15f730_4_k_cu_18b8d4de_267934cuda3std3__45__cpo4cendE,@object
	.size		_ZN40_INTERNAL_0a15f730_4_k_cu_18b8d4de_267934cuda3std3__45__cpo4cendE,(_ZN40_INTERNAL_0a15f730_4_k_cu_18b8d4de_267934cuda3std6ranges3__45__cpo4swapE - _ZN40_INTERNAL_0a15f730_4_k_cu_18b8d4de_267934cuda3std3__45__cpo4cendE)
_ZN40_INTERNAL_0a15f730_4_k_cu_18b8d4de_267934cuda3std3__45__cpo4cendE:
	.zero		1
	.type		_ZN40_INTERNAL_0a15f730_4_k_cu_18b8d4de_267934cuda3std6ranges3__45__cpo4swapE,@object
	.size		_ZN40_INTERNAL_0a15f730_4_k_cu_18b8d4de_267934cuda3std6ranges3__45__cpo4swapE,(.L_8 - _ZN40_INTERNAL_0a15f730_4_k_cu_18b8d4de_267934cuda3std6ranges3__45__cpo4swapE)
_ZN40_INTERNAL_0a15f730_4_k_cu_18b8d4de_267934cuda3std6ranges3__45__cpo4swapE:
	.zero		1
.L_8:


//--------------------- .nv.constant0._ZN7cutlass13device_kernelINS_4gemm6kernel13GemmUniversalIN4cute5tupleIJiiiiEEENS1_10collective13CollectiveMmaINS1_34MainloopSm90TmaGmmaWarpSpecializedILi6ENS5_IJNS4_1CILi1EEESB_SB_EEENS1_35KernelTmaWarpSpecializedCooperativeEEENS5_IJNSA_ILi256EEESF_NSA_ILi32EEEEEENS_10tfloat32_tENS5_IJlSB_lEEESI_SJ_NS4_8TiledMMAINS4_8MMA_AtomIJNS4_4SM904GMMA30MMA_64x256x8_F32TF32TF32_SS_TNILNSN_7ScaleInE1ELSP_1EEEEEENS4_6LayoutINS5_IJNSA_ILi2EEESB_SB_EEENS5_IJSB_NSA_ILi0EEESV_EEEEENS5_IJNS4_10UnderscoreESY_SY_EEEEENS4_13SM90_TMA_LOADENS4_14ComposedLayoutINS4_7SwizzleILi3ELi4ELi3EEENS4_18smem_ptr_flag_bitsILi32EEENSS_INS5_IJNSA_ILi8EEESG_EEENS5_IJSG_SB_EEEEEEEvNS4_8identityES11_S1B_vS1C_EENS_8epilogue10collective6detail29Sm90TmaWarpSpecializedAdapterINS1F_15DefaultEpilogueISI_SJ_SJ_NS1E_6thread17LinearCombinationISI_Li1EffLNS1J_9ScaleType4KindE0ELNS_15FloatRoundStyleE2ESI_EENS1_15EpilogueDefaultEEEEEvvEEEEvNT_6ParamsE --------------------------
	.section	.nv.constant0._ZN7cutlass13device_kernelINS_4gemm6kernel13GemmUniversalIN4cute5tupleIJiiiiEEENS1_10collective13CollectiveMmaINS1_34MainloopSm90TmaGmmaWarpSpecializedILi6ENS5_IJNS4_1CILi1EEESB_SB_EEENS1_35KernelTmaWarpSpecializedCooperativeEEENS5_IJNSA_ILi256EEESF_NSA_ILi32EEEEEENS_10tfloat32_tENS5_IJlSB_lEEESI_SJ_NS4_8TiledMMAINS4_8MMA_AtomIJNS4_4SM904GMMA30MMA_64x256x8_F32TF32TF32_SS_TNILNSN_7ScaleInE1ELSP_1EEEEEENS4_6LayoutINS5_IJNSA_ILi2EEESB_SB_EEENS5_IJSB_NSA_ILi0EEESV_EEEEENS5_IJNS4_10UnderscoreESY_SY_EEEEENS4_13SM90_TMA_LOADENS4_14ComposedLayoutINS4_7SwizzleILi3ELi4ELi3EEENS4_18smem_ptr_flag_bitsILi32EEENSS_INS5_IJNSA_ILi8EEESG_EEENS5_IJSG_SB_EEEEEEEvNS4_8identityES11_S1B_vS1C_EENS_8epilogue10collective6detail29Sm90TmaWarpSpecializedAdapterINS1F_15DefaultEpilogueISI_SJ_SJ_NS1E_6thread17LinearCombinationISI_Li1EffLNS1J_9ScaleType4KindE0ELNS_15FloatRoundStyleE2ESI_EENS1_15EpilogueDefaultEEEEEvvEEEEvNT_6ParamsE,"a",@progbits
	.sectionflags	@""
	.align	4
.nv.constant0._ZN7cutlass13device_kernelINS_4gemm6kernel13GemmUniversalIN4cute5tupleIJiiiiEEENS1_10collective13CollectiveMmaINS1_34MainloopSm90TmaGmmaWarpSpecializedILi6ENS5_IJNS4_1CILi1EEESB_SB_EEENS1_35KernelTmaWarpSpecializedCooperativeEEENS5_IJNSA_ILi256EEESF_NSA_ILi32EEEEEENS_10tfloat32_tENS5_IJlSB_lEEESI_SJ_NS4_8TiledMMAINS4_8MMA_AtomIJNS4_4SM904GMMA30MMA_64x256x8_F32TF32TF32_SS_TNILNSN_7ScaleInE1ELSP_1EEEEEENS4_6LayoutINS5_IJNSA_ILi2EEESB_SB_EEENS5_IJSB_NSA_ILi0EEESV_EEEEENS5_IJNS4_10UnderscoreESY_SY_EEEEENS4_13SM90_TMA_LOADENS4_14ComposedLayoutINS4_7SwizzleILi3ELi4ELi3EEENS4_18smem_ptr_flag_bitsILi32EEENSS_INS5_IJNSA_ILi8EEESG_EEENS5_IJSG_SB_EEEEEEEvNS4_8identityES11_S1B_vS1C_EENS_8epilogue10collective6detail29Sm90TmaWarpSpecializedAdapterINS1F_15DefaultEpilogueISI_SJ_SJ_NS1E_6thread17LinearCombinationISI_Li1EffLNS1J_9ScaleType4KindE0ELNS_15FloatRoundStyleE2ESI_EENS1_15EpilogueDefaultEEEEEvvEEEEvNT_6ParamsE:
	.zero		1664


//--------------------- SYMBOLS --------------------------

	.type		.nv.reservedSmem.offset0,@object
	.size		.nv.reservedSmem.offset0,0x4
	.type		__assertfail,@function
